	.target	sm_100a

	.elftype	@"ET_EXEC"


//--------------------- .note.nv.tkinfo           --------------------------
	.section	.note.nv.tkinfo,"",@"SHT_NOTE"
	.sectionflags	@"SHF_NOTE_NV_TKINFO"
	.tkinfo
        /*0018*/ 	.word	0x00000002
        /*0030*/ 	.string	""
        /*0030*/ 	.string	"ptxas"
        /*0030*/ 	.string	"Cuda compilation tools, release 13.0, V13.0.88"
        /*0030*/ 	.string	"Build cuda_13.0.r13.0/compiler.36424714_0"
        /*0030*/ 	.string	"-arch sm_100a -m 64 "



//--------------------- .note.nv.cuinfo           --------------------------
	.section	.note.nv.cuinfo,"",@"SHT_NOTE"
	.sectionflags	@"SHF_NOTE_NV_CUINFO"
        /*0018*/ 	.short	0x0002
        /*001a*/ 	.short	0x0064
        /*001c*/ 	.short	0x0082
	.zero		2


//--------------------- .nv.info                  --------------------------
	.section	.nv.info,"",@"SHT_CUDA_INFO"
	.align	4


	//----- nvinfo : EIATTR_REGCOUNT
	.align		4
        /*0000*/ 	.byte	0x04, 0x2f
        /*0002*/ 	.short	(.L_19 - .L_18)
	.align		4
.L_18:
        /*0004*/ 	.word	index@(_ZN7cutlass13device_kernelINS_4gemm6kernel13GemmUniversalIN4cute5tupleIJiiiiEEENS1_10collective13CollectiveMmaINS1_35MainloopSm100TmaUmmaWarpSpecializedILi18ELi2ELi4ENS5_IJNS4_1CILi4EEENSA_ILi2EEENSA_ILi1EEEEEEEENS5_IJNSA_ILi128EEENSA_ILi64EEESG_EEENS_12float_e4m3_tENS5_IJlSD_lEEESJ_SK_NS4_8TiledMMAINS4_8MMA_AtomIJNS4_10MMA_TraitsINS4_25SM100_MMA_F8F6F4_2x1SM_SSEJSJ_SJ_fSG_SH_NS4_17integral_constantINS4_4UMMA5MajorELSR_0EEESS_NSP_INSQ_7ScaleInELST_0EEESU_EEEEEENS4_6LayoutINS5_IJSD_SD_SD_EEENS5_IJNSA_ILi0EEESZ_SZ_EEEEENS5_IJNS4_10UnderscoreES12_S12_EEEEENS4_28SM100_TMA_2SM_LOAD_MULTICASTENS4_14ComposedLayoutINS4_7SwizzleILi3ELi4ELi3EEENS4_18smem_ptr_flag_bitsILi8EEENSX_INS5_IJNSA_ILi8EEESG_EEENS5_IJSG_SD_EEEEEEEvNS4_8identityES15_S1F_vS1G_EENS_8epilogue10collective18CollectiveEpilogueINS1I_23Sm100TmaWarpSpecializedILi1ELi1ELi32ELb0ELb0EEEJNS5_IJSH_SH_SG_EEENS5_IJNSX_ISH_SD_EES1O_EEESJ_SK_SJ_SK_NS1I_6fusion15FusionCallbacksIS1M_NS1Q_17LinearCombinationISJ_fSJ_fLNS_15FloatRoundStyleE2EEES1N_S1P_JEEENS4_5SM1004TMEM4LOAD26SM100_TMEM_LOAD_32dp32b32xENS4_13SM90_TMA_LOADENS16_INS17_ILi2ELi4ELi3EEES1A_NSX_INS5_IJS1B_SH_EEENS5_IJSH_SD_EEEEEEENS4_39AutoVectorizingCopyWithAssumedAlignmentILi128EEENS4_14SM90_TMA_STOREES25_S27_S27_EEEvvEEEEvNT_6ParamsE)
        /*0008*/ 	.word	0x0000005a


	//----- nvinfo : EIATTR_FRAME_SIZE
	.align		4
.L_19:
        /*000c*/ 	.byte	0x04, 0x11
        /*000e*/ 	.short	(.L_21 - .L_20)
	.align		4
.L_20:
        /*0010*/ 	.word	index@($__internal_2_$__cuda_sm10x_tcgen05_guardrail_trap_unallocated_columns_being_dealloced)
        /*0014*/ 	.word	0x00000000


	//----- nvinfo : EIATTR_FRAME_SIZE
	.align		4
.L_21:
        /*0018*/ 	.byte	0x04, 0x11
        /*001a*/ 	.short	(.L_23 - .L_22)
	.align		4
.L_22:
        /*001c*/ 	.word	index@($__internal_1_$__cuda_sm10x_tcgen05_guardrail_trap_phase_invalid_during_alloc)
        /*0020*/ 	.word	0x00000000


	//----- nvinfo : EIATTR_FRAME_SIZE
	.align		4
.L_23:
        /*0024*/ 	.byte	0x04, 0x11
        /*0026*/ 	.short	(.L_25 - .L_24)
	.align		4
.L_24:
        /*0028*/ 	.word	index@($__internal_0_$__cuda_sm10x_tcgen05_guardrail_trap_col_being_dealloced_not_returned_by_alloc)
        /*002c*/ 	.word	0x00000000


	//----- nvinfo : EIATTR_FRAME_SIZE
	.align		4
.L_25:
        /*0030*/ 	.byte	0x04, 0x11
        /*0032*/ 	.short	(.L_27 - .L_26)
	.align		4
.L_26:
        /*0034*/ 	.word	index@(_ZN7cutlass13device_kernelINS_4gemm6kernel13GemmUniversalIN4cute5tupleIJiiiiEEENS1_10collective13CollectiveMmaINS1_35MainloopSm100TmaUmmaWarpSpecializedILi18ELi2ELi4ENS5_IJNS4_1CILi4EEENSA_ILi2EEENSA_ILi1EEEEEEEENS5_IJNSA_ILi128EEENSA_ILi64EEESG_EEENS_12float_e4m3_tENS5_IJlSD_lEEESJ_SK_NS4_8TiledMMAINS4_8MMA_AtomIJNS4_10MMA_TraitsINS4_25SM100_MMA_F8F6F4_2x1SM_SSEJSJ_SJ_fSG_SH_NS4_17integral_constantINS4_4UMMA5MajorELSR_0EEESS_NSP_INSQ_7ScaleInELST_0EEESU_EEEEEENS4_6LayoutINS5_IJSD_SD_SD_EEENS5_IJNSA_ILi0EEESZ_SZ_EEEEENS5_IJNS4_10UnderscoreES12_S12_EEEEENS4_28SM100_TMA_2SM_LOAD_MULTICASTENS4_14ComposedLayoutINS4_7SwizzleILi3ELi4ELi3EEENS4_18smem_ptr_flag_bitsILi8EEENSX_INS5_IJNSA_ILi8EEESG_EEENS5_IJSG_SD_EEEEEEEvNS4_8identityES15_S1F_vS1G_EENS_8epilogue10collective18CollectiveEpilogueINS1I_23Sm100TmaWarpSpecializedILi1ELi1ELi32ELb0ELb0EEEJNS5_IJSH_SH_SG_EEENS5_IJNSX_ISH_SD_EES1O_EEESJ_SK_SJ_SK_NS1I_6fusion15FusionCallbacksIS1M_NS1Q_17LinearCombinationISJ_fSJ_fLNS_15FloatRoundStyleE2EEES1N_S1P_JEEENS4_5SM1004TMEM4LOAD26SM100_TMEM_LOAD_32dp32b32xENS4_13SM90_TMA_LOADENS16_INS17_ILi2ELi4ELi3EEES1A_NSX_INS5_IJS1B_SH_EEENS5_IJSH_SD_EEEEEEENS4_39AutoVectorizingCopyWithAssumedAlignmentILi128EEENS4_14SM90_TMA_STOREES25_S27_S27_EEEvvEEEEvNT_6ParamsE)
        /*0038*/ 	.word	0x00000000


	//----- nvinfo : EIATTR_MIN_STACK_SIZE
	.align		4
.L_27:
        /*003c*/ 	.byte	0x04, 0x12
        /*003e*/ 	.short	(.L_29 - .L_28)
	.align		4
.L_28:
        /*0040*/ 	.word	index@(_ZN7cutlass13device_kernelINS_4gemm6kernel13GemmUniversalIN4cute5tupleIJiiiiEEENS1_10collective13CollectiveMmaINS1_35MainloopSm100TmaUmmaWarpSpecializedILi18ELi2ELi4ENS5_IJNS4_1CILi4EEENSA_ILi2EEENSA_ILi1EEEEEEEENS5_IJNSA_ILi128EEENSA_ILi64EEESG_EEENS_12float_e4m3_tENS5_IJlSD_lEEESJ_SK_NS4_8TiledMMAINS4_8MMA_AtomIJNS4_10MMA_TraitsINS4_25SM100_MMA_F8F6F4_2x1SM_SSEJSJ_SJ_fSG_SH_NS4_17integral_constantINS4_4UMMA5MajorELSR_0EEESS_NSP_INSQ_7ScaleInELST_0EEESU_EEEEEENS4_6LayoutINS5_IJSD_SD_SD_EEENS5_IJNSA_ILi0EEESZ_SZ_EEEEENS5_IJNS4_10UnderscoreES12_S12_EEEEENS4_28SM100_TMA_2SM_LOAD_MULTICASTENS4_14ComposedLayoutINS4_7SwizzleILi3ELi4ELi3EEENS4_18smem_ptr_flag_bitsILi8EEENSX_INS5_IJNSA_ILi8EEESG_EEENS5_IJSG_SD_EEEEEEEvNS4_8identityES15_S1F_vS1G_EENS_8epilogue10collective18CollectiveEpilogueINS1I_23Sm100TmaWarpSpecializedILi1ELi1ELi32ELb0ELb0EEEJNS5_IJSH_SH_SG_EEENS5_IJNSX_ISH_SD_EES1O_EEESJ_SK_SJ_SK_NS1I_6fusion15FusionCallbacksIS1M_NS1Q_17LinearCombinationISJ_fSJ_fLNS_15FloatRoundStyleE2EEES1N_S1P_JEEENS4_5SM1004TMEM4LOAD26SM100_TMEM_LOAD_32dp32b32xENS4_13SM90_TMA_LOADENS16_INS17_ILi2ELi4ELi3EEES1A_NSX_INS5_IJS1B_SH_EEENS5_IJSH_SD_EEEEEEENS4_39AutoVectorizingCopyWithAssumedAlignmentILi128EEENS4_14SM90_TMA_STOREES25_S27_S27_EEEvvEEEEvNT_6ParamsE)
        /*0044*/ 	.word	0x00000000
.L_29:


//--------------------- .nv.compat                --------------------------
	.section	.nv.compat,"",@"SHT_CUDA_COMPAT_INFO"
	.align	4
        /*0000*/ 	.byte	0x02, 0x09, 0x01, 0x00, 0x02, 0x02, 0x02, 0x00, 0x02, 0x05, 0x05, 0x00, 0x03, 0x07, 0x01, 0x01
        /*0010*/ 	.byte	0x02, 0x03, 0x01, 0x00, 0x02, 0x06, 0x01, 0x00, 0x04, 0x0b, 0x08, 0x00, 0x09, 0x00, 0x00, 0x00
        /*0020*/ 	.byte	0x00, 0x00, 0x00, 0x00


//--------------------- .nv.info._ZN7cutlass13device_kernelINS_4gemm6kernel13GemmUniversalIN4cute5tupleIJiiiiEEENS1_10collective13CollectiveMmaINS1_35MainloopSm100TmaUmmaWarpSpecializedILi18ELi2ELi4ENS5_IJNS4_1CILi4EEENSA_ILi2EEENSA_ILi1EEEEEEEENS5_IJNSA_ILi128EEENSA_ILi64EEESG_EEENS_12float_e4m3_tENS5_IJlSD_lEEESJ_SK_NS4_8TiledMMAINS4_8MMA_AtomIJNS4_10MMA_TraitsINS4_25SM100_MMA_F8F6F4_2x1SM_SSEJSJ_SJ_fSG_SH_NS4_17integral_constantINS4_4UMMA5MajorELSR_0EEESS_NSP_INSQ_7ScaleInELST_0EEESU_EEEEEENS4_6LayoutINS5_IJSD_SD_SD_EEENS5_IJNSA_ILi0EEESZ_SZ_EEEEENS5_IJNS4_10UnderscoreES12_S12_EEEEENS4_28SM100_TMA_2SM_LOAD_MULTICASTENS4_14ComposedLayoutINS4_7SwizzleILi3ELi4ELi3EEENS4_18smem_ptr_flag_bitsILi8EEENSX_INS5_IJNSA_ILi8EEESG_EEENS5_IJSG_SD_EEEEEEEvNS4_8identityES15_S1F_vS1G_EENS_8epilogue10collective18CollectiveEpilogueINS1I_23Sm100TmaWarpSpecializedILi1ELi1ELi32ELb0ELb0EEEJNS5_IJSH_SH_SG_EEENS5_IJNSX_ISH_SD_EES1O_EEESJ_SK_SJ_SK_NS1I_6fusion15FusionCallbacksIS1M_NS1Q_17LinearCombinationISJ_fSJ_fLNS_15FloatRoundStyleE2EEES1N_S1P_JEEENS4_5SM1004TMEM4LOAD26SM100_TMEM_LOAD_32dp32b32xENS4_13SM90_TMA_LOADENS16_INS17_ILi2ELi4ELi3EEES1A_NSX_INS5_IJS1B_SH_EEENS5_IJSH_SD_EEEEEEENS4_39AutoVectorizingCopyWithAssumedAlignmentILi128EEENS4_14SM90_TMA_STOREES25_S27_S27_EEEvvEEEEvNT_6ParamsE --------------------------
	.section	.nv.info._ZN7cutlass13device_kernelINS_4gemm6kernel13GemmUniversalIN4cute5tupleIJiiiiEEENS1_10collective13CollectiveMmaINS1_35MainloopSm100TmaUmmaWarpSpecializedILi18ELi2ELi4ENS5_IJNS4_1CILi4EEENSA_ILi2EEENSA_ILi1EEEEEEEENS5_IJNSA_ILi128EEENSA_ILi64EEESG_EEENS_12float_e4m3_tENS5_IJlSD_lEEESJ_SK_NS4_8TiledMMAINS4_8MMA_AtomIJNS4_10MMA_TraitsINS4_25SM100_MMA_F8F6F4_2x1SM_SSEJSJ_SJ_fSG_SH_NS4_17integral_constantINS4_4UMMA5MajorELSR_0EEESS_NSP_INSQ_7ScaleInELST_0EEESU_EEEEEENS4_6LayoutINS5_IJSD_SD_SD_EEENS5_IJNSA_ILi0EEESZ_SZ_EEEEENS5_IJNS4_10UnderscoreES12_S12_EEEEENS4_28SM100_TMA_2SM_LOAD_MULTICASTENS4_14ComposedLayoutINS4_7SwizzleILi3ELi4ELi3EEENS4_18smem_ptr_flag_bitsILi8EEENSX_INS5_IJNSA_ILi8EEESG_EEENS5_IJSG_SD_EEEEEEEvNS4_8identityES15_S1F_vS1G_EENS_8epilogue10collective18CollectiveEpilogueINS1I_23Sm100TmaWarpSpecializedILi1ELi1ELi32ELb0ELb0EEEJNS5_IJSH_SH_SG_EEENS5_IJNSX_ISH_SD_EES1O_EEESJ_SK_SJ_SK_NS1I_6fusion15FusionCallbacksIS1M_NS1Q_17LinearCombinationISJ_fSJ_fLNS_15FloatRoundStyleE2EEES1N_S1P_JEEENS4_5SM1004TMEM4LOAD26SM100_TMEM_LOAD_32dp32b32xENS4_13SM90_TMA_LOADENS16_INS17_ILi2ELi4ELi3EEES1A_NSX_INS5_IJS1B_SH_EEENS5_IJSH_SD_EEEEEEENS4_39AutoVectorizingCopyWithAssumedAlignmentILi128EEENS4_14SM90_TMA_STOREES25_S27_S27_EEEvvEEEEvNT_6ParamsE,"",@"SHT_CUDA_INFO"
	.sectionflags	@""
	.align	4


	//----- nvinfo : EIATTR_CUDA_API_VERSION
	.align		4
        /*0000*/ 	.byte	0x04, 0x37
        /*0002*/ 	.short	(.L_31 - .L_30)
.L_30:
        /*0004*/ 	.word	0x00000082


	//----- nvinfo : EIATTR_KPARAM_INFO
	.align		4
.L_31:
        /*0008*/ 	.byte	0x04, 0x17
        /*000a*/ 	.short	(.L_33 - .L_32)
.L_32:
        /*000c*/ 	.word	0x00000000
        /*0010*/ 	.short	0x0000
        /*0012*/ 	.short	0x0000
        /*0014*/ 	.byte	0x00, 0xf0, 0x01, 0x20


	//----- nvinfo : EIATTR_AT_ENTRY_FRAGMENTS
	.align		4
.L_33:
        /*0018*/ 	.byte	0x04, 0x4f
        /*001a*/ 	.short	(.L_35 - .L_34)


	//   ....[0]....
.L_34:
        /*001c*/ 	.word	0x00000007


	//----- nvinfo : EIATTR_RESERVED_SMEM_USED
	.align		4
.L_35:
        /*0020*/ 	.byte	0x01, 0x41
	.zero		2


	//----- nvinfo : EIATTR_SPARSE_MMA_MASK
	.align		4
        /*0024*/ 	.byte	0x03, 0x50
        /*0026*/ 	.short	0x0000


	//----- nvinfo : EIATTR_TCGEN05_2CTA_USED
	.align		4
        /*0028*/ 	.byte	0x01, 0x52
	.zero		2


	//----- nvinfo : EIATTR_MAXREG_COUNT
	.align		4
        /*002c*/ 	.byte	0x03, 0x1b
        /*002e*/ 	.short	0x00ff


	//----- nvinfo : EIATTR_NUM_BARRIERS
	.align		4
        /*0030*/ 	.byte	0x02, 0x4c
        /*0032*/ 	.byte	0x07
	.zero		1


	//----- nvinfo : EIATTR_EXTERNS
	.align		4
        /*0034*/ 	.byte	0x04, 0x0f
        /*0036*/ 	.short	(.L_37 - .L_36)


	//   ....[0]....
	.align		4
.L_36:
        /*0038*/ 	.word	index@(__assertfail)


	//----- nvinfo : EIATTR_MERCURY_ISA_VERSION
	.align		4
.L_37:
        /*003c*/ 	.byte	0x03, 0x5f
        /*003e*/ 	.short	0x0101


	//----- nvinfo : EIATTR_INT_WARP_WIDE_INSTR_OFFSETS
	.align		4
        /*0040*/ 	.byte	0x04, 0x31
        /*0042*/ 	.short	(.L_39 - .L_38)


	//   ....[0]....
.L_38:
        /*0044*/ 	.word	0x00000f10


	//   ....[1]....
        /*0048*/ 	.word	0x00000f90


	//   ....[2]....
        /*004c*/ 	.word	0x00004c40


	//   ....[3]....
        /*0050*/ 	.word	0x00004c70


	//   ....[4]....
        /*0054*/ 	.word	0x00004cc0


	//   ....[5]....
        /*0058*/ 	.word	0x00005750


	//   ....[6]....
        /*005c*/ 	.word	0x00005800


	//----- nvinfo : EIATTR_COOP_GROUP_MASK_REGIDS
	.align		4
.L_39:
        /*0060*/ 	.byte	0x04, 0x29
        /*0062*/ 	.short	(.L_41 - .L_40)


	//   ....[0]....
.L_40:
        /*0064*/ 	.word	0xffffffff


	//   ....[1]....
        /*0068*/ 	.word	0xffffffff


	//   ....[2]....
        /*006c*/ 	.word	0xffffffff


	//   ....[3]....
        /*0070*/ 	.word	0xffffffff


	//   ....[4]....
        /*0074*/ 	.word	0xffffffff


	//   ....[5]....
        /*0078*/ 	.word	0xffffffff


	//   ....[6]....
        /*007c*/ 	.word	0xffffffff


	//   ....[7]....
        /*0080*/ 	.word	0xffffffff


	//   ....[8]....
        /*0084*/ 	.word	0xffffffff


	//   ....[9]....
        /*0088*/ 	.word	0xffffffff


	//   ....[10]....
        /*008c*/ 	.word	0xffffffff


	//   ....[11]....
        /*0090*/ 	.word	0xffffffff


	//   ....[12]....
        /*0094*/ 	.word	0xffffffff


	//   ....[13]....
        /*0098*/ 	.word	0xffffffff


	//----- nvinfo : EIATTR_COOP_GROUP_INSTR_OFFSETS
	.align		4
.L_41:
        /*009c*/ 	.byte	0x04, 0x28
        /*009e*/ 	.short	(.L_43 - .L_42)


	//   ....[0]....
.L_42:
        /*00a0*/ 	.word	0x000000c0


	//   ....[1]....
        /*00a4*/ 	.word	0x00000500


	//   ....[2]....
        /*00a8*/ 	.word	0x000008b0


	//   ....[3]....
        /*00ac*/ 	.word	0x000009e0


	//   ....[4]....
        /*00b0*/ 	.word	0x00000ad0


	//   ....[5]....
        /*00b4*/ 	.word	0x00000c30


	//   ....[6]....
        /*00b8*/ 	.word	0x00000dc0


	//   ....[7]....
        /*00bc*/ 	.word	0x00001010


	//   ....[8]....
        /*00c0*/ 	.word	0x00002430


	//   ....[9]....
        /*00c4*/ 	.word	0x00003a30


	//   ....[10]....
        /*00c8*/ 	.word	0x00003f00


	//   ....[11]....
        /*00cc*/ 	.word	0x00003f30


	//   ....[12]....
        /*00d0*/ 	.word	0x00004b50


	//   ....[13]....
        /*00d4*/ 	.word	0x00004d60


	//----- nvinfo : EIATTR_VRC_CTA_INIT_COUNT
	.align		4
.L_43:
        /*00d8*/ 	.byte	0x02, 0x4a
        /*00da*/ 	.byte	0x80
	.zero		1


	//----- nvinfo : EIATTR_SYSCALL_OFFSETS
	.align		4
        /*00dc*/ 	.byte	0x04, 0x46
        /*00de*/ 	.short	(.L_45 - .L_44)


	//   ....[0]....
.L_44:
        /*00e0*/ 	.word	0x000062e0


	//   ....[1]....
        /*00e4*/ 	.word	0x00006420


	//   ....[2]....
        /*00e8*/ 	.word	0x00006b40


	//----- nvinfo : EIATTR_MBARRIER_INSTR_OFFSETS
	.align		4
.L_45:
        /*00ec*/ 	.byte	0x04, 0x39
        /*00ee*/ 	.short	(.L_47 - .L_46)


	//   ....[0]....
.L_46:
        /*00f0*/ 	.word	0x00000650
        /*00f4*/ 	.word	0x000000ff
        /*00f8*/ 	.word	0x00000000
        /*00fc*/ 	.short	0x0100
        /*00fe*/ 	.byte	0x06
	.zero		1


	//   ....[1]....
        /*0100*/ 	.word	0x00000660
        /*0104*/ 	.word	0x000000ff
        /*0108*/ 	.word	0x00000090
        /*010c*/ 	.short	0x0100
        /*010e*/ 	.byte	0x06
	.zero		1


	//   ....[2]....
        /*0110*/ 	.word	0x00000670
        /*0114*/ 	.word	0x000000ff
        /*0118*/ 	.word	0x00000008
        /*011c*/ 	.short	0x0100
        /*011e*/ 	.byte	0x06
	.zero		1


	//   ....[3]....
        /*0120*/ 	.word	0x00000680
        /*0124*/ 	.word	0x000000ff
        /*0128*/ 	.word	0x00000098
        /*012c*/ 	.short	0x0100
        /*012e*/ 	.byte	0x06
	.zero		1


	//   ....[4]....
        /*0130*/ 	.word	0x00000690
        /*0134*/ 	.word	0x000000ff
        /*0138*/ 	.word	0x00000010
        /*013c*/ 	.short	0x0100
        /*013e*/ 	.byte	0x06
	.zero		1


	//   ....[5]....
        /*0140*/ 	.word	0x000006a0
        /*0144*/ 	.word	0x000000ff
        /*0148*/ 	.word	0x000000a0
        /*014c*/ 	.short	0x0100
        /*014e*/ 	.byte	0x06
	.zero		1


	//   ....[6]....
        /*0150*/ 	.word	0x000006b0
        /*0154*/ 	.word	0x000000ff
        /*0158*/ 	.word	0x00000018
        /*015c*/ 	.short	0x0100
        /*015e*/ 	.byte	0x06
	.zero		1


	//   ....[7]....
        /*0160*/ 	.word	0x000006c0
        /*0164*/ 	.word	0x000000ff
        /*0168*/ 	.word	0x000000a8
        /*016c*/ 	.short	0x0100
        /*016e*/ 	.byte	0x06
	.zero		1


	//   ....[8]....
        /*0170*/ 	.word	0x000006d0
        /*0174*/ 	.word	0x000000ff
        /*0178*/ 	.word	0x00000020
        /*017c*/ 	.short	0x0100
        /*017e*/ 	.byte	0x06
	.zero		1


	//   ....[9]....
        /*0180*/ 	.word	0x000006e0
        /*0184*/ 	.word	0x000000ff
        /*0188*/ 	.word	0x000000b0
        /*018c*/ 	.short	0x0100
        /*018e*/ 	.byte	0x06
	.zero		1


	//   ....[10]....
        /*0190*/ 	.word	0x000006f0
        /*0194*/ 	.word	0x000000ff
        /*0198*/ 	.word	0x00000028
        /*019c*/ 	.short	0x0100
        /*019e*/ 	.byte	0x06
	.zero		1


	//   ....[11]....
        /*01a0*/ 	.word	0x00000700
        /*01a4*/ 	.word	0x000000ff
        /*01a8*/ 	.word	0x000000b8
        /*01ac*/ 	.short	0x0100
        /*01ae*/ 	.byte	0x06
	.zero		1


	//   ....[12]....
        /*01b0*/ 	.word	0x00000710
        /*01b4*/ 	.word	0x000000ff
        /*01b8*/ 	.word	0x00000030
        /*01bc*/ 	.short	0x0100
        /*01be*/ 	.byte	0x06
	.zero		1


	//   ....[13]....
        /*01c0*/ 	.word	0x00000720
        /*01c4*/ 	.word	0x000000ff
        /*01c8*/ 	.word	0x000000c0
        /*01cc*/ 	.short	0x0100
        /*01ce*/ 	.byte	0x06
	.zero		1


	//   ....[14]....
        /*01d0*/ 	.word	0x00000730
        /*01d4*/ 	.word	0x000000ff
        /*01d8*/ 	.word	0x00000038
        /*01dc*/ 	.short	0x0100
        /*01de*/ 	.byte	0x06
	.zero		1


	//   ....[15]....
        /*01e0*/ 	.word	0x00000740
        /*01e4*/ 	.word	0x000000ff
        /*01e8*/ 	.word	0x000000c8
        /*01ec*/ 	.short	0x0100
        /*01ee*/ 	.byte	0x06
	.zero		1


	//   ....[16]....
        /*01f0*/ 	.word	0x00000750
        /*01f4*/ 	.word	0x000000ff
        /*01f8*/ 	.word	0x00000040
        /*01fc*/ 	.short	0x0100
        /*01fe*/ 	.byte	0x06
	.zero		1


	//   ....[17]....
        /*0200*/ 	.word	0x00000760
        /*0204*/ 	.word	0x000000ff
        /*0208*/ 	.word	0x000000d0
        /*020c*/ 	.short	0x0100
        /*020e*/ 	.byte	0x06
	.zero		1


	//   ....[18]....
        /*0210*/ 	.word	0x00000770
        /*0214*/ 	.word	0x000000ff
        /*0218*/ 	.word	0x00000048
        /*021c*/ 	.short	0x0100
        /*021e*/ 	.byte	0x06
	.zero		1


	//   ....[19]....
        /*0220*/ 	.word	0x00000780
        /*0224*/ 	.word	0x000000ff
        /*0228*/ 	.word	0x000000d8
        /*022c*/ 	.short	0x0100
        /*022e*/ 	.byte	0x06
	.zero		1


	//   ....[20]....
        /*0230*/ 	.word	0x00000790
        /*0234*/ 	.word	0x000000ff
        /*0238*/ 	.word	0x00000050
        /*023c*/ 	.short	0x0100
        /*023e*/ 	.byte	0x06
	.zero		1


	//   ....[21]....
        /*0240*/ 	.word	0x000007a0
        /*0244*/ 	.word	0x000000ff
        /*0248*/ 	.word	0x000000e0
        /*024c*/ 	.short	0x0100
        /*024e*/ 	.byte	0x06
	.zero		1


	//   ....[22]....
        /*0250*/ 	.word	0x000007b0
        /*0254*/ 	.word	0x000000ff
        /*0258*/ 	.word	0x00000058
        /*025c*/ 	.short	0x0100
        /*025e*/ 	.byte	0x06
	.zero		1


	//   ....[23]....
        /*0260*/ 	.word	0x000007c0
        /*0264*/ 	.word	0x000000ff
        /*0268*/ 	.word	0x000000e8
        /*026c*/ 	.short	0x0100
        /*026e*/ 	.byte	0x06
	.zero		1


	//   ....[24]....
        /*0270*/ 	.word	0x000007d0
        /*0274*/ 	.word	0x000000ff
        /*0278*/ 	.word	0x00000060
        /*027c*/ 	.short	0x0100
        /*027e*/ 	.byte	0x06
	.zero		1


	//   ....[25]....
        /*0280*/ 	.word	0x000007e0
        /*0284*/ 	.word	0x000000ff
        /*0288*/ 	.word	0x000000f0
        /*028c*/ 	.short	0x0100
        /*028e*/ 	.byte	0x06
	.zero		1


	//   ....[26]....
        /*0290*/ 	.word	0x000007f0
        /*0294*/ 	.word	0x000000ff
        /*0298*/ 	.word	0x00000068
        /*029c*/ 	.short	0x0100
        /*029e*/ 	.byte	0x06
	.zero		1


	//   ....[27]....
        /*02a0*/ 	.word	0x00000800
        /*02a4*/ 	.word	0x000000ff
        /*02a8*/ 	.word	0x000000f8
        /*02ac*/ 	.short	0x0100
        /*02ae*/ 	.byte	0x06
	.zero		1


	//   ....[28]....
        /*02b0*/ 	.word	0x00000810
        /*02b4*/ 	.word	0x000000ff
        /*02b8*/ 	.word	0x00000070
        /*02bc*/ 	.short	0x0100
        /*02be*/ 	.byte	0x06
	.zero		1


	//   ....[29]....
        /*02c0*/ 	.word	0x00000820
        /*02c4*/ 	.word	0x000000ff
        /*02c8*/ 	.word	0x00000100
        /*02cc*/ 	.short	0x0100
        /*02ce*/ 	.byte	0x06
	.zero		1


	//   ....[30]....
        /*02d0*/ 	.word	0x00000830
        /*02d4*/ 	.word	0x000000ff
        /*02d8*/ 	.word	0x00000078
        /*02dc*/ 	.short	0x0100
        /*02de*/ 	.byte	0x06
	.zero		1


	//   ....[31]....
        /*02e0*/ 	.word	0x00000840
        /*02e4*/ 	.word	0x000000ff
        /*02e8*/ 	.word	0x00000108
        /*02ec*/ 	.short	0x0100
        /*02ee*/ 	.byte	0x06
	.zero		1


	//   ....[32]....
        /*02f0*/ 	.word	0x00000850
        /*02f4*/ 	.word	0x000000ff
        /*02f8*/ 	.word	0x00000080
        /*02fc*/ 	.short	0x0100
        /*02fe*/ 	.byte	0x06
	.zero		1


	//   ....[33]....
        /*0300*/ 	.word	0x00000860
        /*0304*/ 	.word	0x000000ff
        /*0308*/ 	.word	0x00000110
        /*030c*/ 	.short	0x0100
        /*030e*/ 	.byte	0x06
	.zero		1


	//   ....[34]....
        /*0310*/ 	.word	0x00000870
        /*0314*/ 	.word	0x000000ff
        /*0318*/ 	.word	0x00000088
        /*031c*/ 	.short	0x0100
        /*031e*/ 	.byte	0x06
	.zero		1


	//   ....[35]....
        /*0320*/ 	.word	0x00000880
        /*0324*/ 	.word	0x000000ff
        /*0328*/ 	.word	0x00000118
        /*032c*/ 	.short	0x0100
        /*032e*/ 	.byte	0x06
	.zero		1


	//   ....[36]....
        /*0330*/ 	.word	0x000009b0
        /*0334*/ 	.word	0x000000ff
        /*0338*/ 	.word	0x00000120
        /*033c*/ 	.short	0x0100
        /*033e*/ 	.byte	0x06
	.zero		1


	//   ....[37]....
        /*0340*/ 	.word	0x000009c0
        /*0344*/ 	.word	0x000000ff
        /*0348*/ 	.word	0x00000128
        /*034c*/ 	.short	0x0100
        /*034e*/ 	.byte	0x06
	.zero		1


	//   ....[38]....
        /*0350*/ 	.word	0x00000aa0
        /*0354*/ 	.word	0x000000ff
        /*0358*/ 	.word	0x00000130
        /*035c*/ 	.short	0x0100
        /*035e*/ 	.byte	0x05
	.zero		1


	//   ....[39]....
        /*0360*/ 	.word	0x00000ab0
        /*0364*/ 	.word	0x000000ff
        /*0368*/ 	.word	0x00000138
        /*036c*/ 	.short	0x0100
        /*036e*/ 	.byte	0x05
	.zero		1


	//   ....[40]....
        /*0370*/ 	.word	0x00000be0
        /*0374*/ 	.word	0x000000ff
        /*0378*/ 	.word	0x00000140
        /*037c*/ 	.short	0x0100
        /*037e*/ 	.byte	0x05
	.zero		1


	//   ....[41]....
        /*0380*/ 	.word	0x00000bf0
        /*0384*/ 	.word	0x000000ff
        /*0388*/ 	.word	0x00000150
        /*038c*/ 	.short	0x0100
        /*038e*/ 	.byte	0x05
	.zero		1


	//   ....[42]....
        /*0390*/ 	.word	0x00000c00
        /*0394*/ 	.word	0x000000ff
        /*0398*/ 	.word	0x00000148
        /*039c*/ 	.short	0x0100
        /*039e*/ 	.byte	0x05
	.zero		1


	//   ....[43]....
        /*03a0*/ 	.word	0x00000c10
        /*03a4*/ 	.word	0x000000ff
        /*03a8*/ 	.word	0x00000158
        /*03ac*/ 	.short	0x0100
        /*03ae*/ 	.byte	0x05
	.zero		1


	//   ....[44]....
        /*03b0*/ 	.word	0x00000d30
        /*03b4*/ 	.word	0x000000ff
        /*03b8*/ 	.word	0x00000160
        /*03bc*/ 	.short	0x0100
        /*03be*/ 	.byte	0x06
	.zero		1


	//   ....[45]....
        /*03c0*/ 	.word	0x00000d40
        /*03c4*/ 	.word	0x000000ff
        /*03c8*/ 	.word	0x00000180
        /*03cc*/ 	.short	0x0100
        /*03ce*/ 	.byte	0x06
	.zero		1


	//   ....[46]....
        /*03d0*/ 	.word	0x00000d50
        /*03d4*/ 	.word	0x000000ff
        /*03d8*/ 	.word	0x00000168
        /*03dc*/ 	.short	0x0100
        /*03de*/ 	.byte	0x06
	.zero		1


	//   ....[47]....
        /*03e0*/ 	.word	0x00000d60
        /*03e4*/ 	.word	0x000000ff
        /*03e8*/ 	.word	0x00000188
        /*03ec*/ 	.short	0x0100
        /*03ee*/ 	.byte	0x06
	.zero		1


	//   ....[48]....
        /*03f0*/ 	.word	0x00000d70
        /*03f4*/ 	.word	0x000000ff
        /*03f8*/ 	.word	0x00000170
        /*03fc*/ 	.short	0x0100
        /*03fe*/ 	.byte	0x06
	.zero		1


	//   ....[49]....
        /*0400*/ 	.word	0x00000d80
        /*0404*/ 	.word	0x000000ff
        /*0408*/ 	.word	0x00000190
        /*040c*/ 	.short	0x0100
        /*040e*/ 	.byte	0x06
	.zero		1


	//   ....[50]....
        /*0410*/ 	.word	0x00000d90
        /*0414*/ 	.word	0x000000ff
        /*0418*/ 	.word	0x00000178
        /*041c*/ 	.short	0x0100
        /*041e*/ 	.byte	0x06
	.zero		1


	//   ....[51]....
        /*0420*/ 	.word	0x00000da0
        /*0424*/ 	.word	0x000000ff
        /*0428*/ 	.word	0x00000198
        /*042c*/ 	.short	0x0100
        /*042e*/ 	.byte	0x06
	.zero		1


	//   ....[52]....
        /*0430*/ 	.word	0x00000e90
        /*0434*/ 	.word	0x000000ff
        /*0438*/ 	.word	0x000001a0
        /*043c*/ 	.short	0x0100
        /*043e*/ 	.byte	0x05
	.zero		1


	//   ....[53]....
        /*0440*/ 	.word	0x00000ea0
        /*0444*/ 	.word	0x000000ff
        /*0448*/ 	.word	0x000001b0
        /*044c*/ 	.short	0x0100
        /*044e*/ 	.byte	0x05
	.zero		1


	//   ....[54]....
        /*0450*/ 	.word	0x00000eb0
        /*0454*/ 	.word	0x000000ff
        /*0458*/ 	.word	0x000001a8
        /*045c*/ 	.short	0x0100
        /*045e*/ 	.byte	0x05
	.zero		1


	//   ....[55]....
        /*0460*/ 	.word	0x00000ec0
        /*0464*/ 	.word	0x000000ff
        /*0468*/ 	.word	0x000001b8
        /*046c*/ 	.short	0x0100
        /*046e*/ 	.byte	0x05
	.zero		1


	//   ....[56]....
        /*0470*/ 	.word	0x00000fc0
        /*0474*/ 	.word	0x000000ff
        /*0478*/ 	.word	0x000001c0
        /*047c*/ 	.short	0x0100
        /*047e*/ 	.byte	0x04
	.zero		1


	//   ....[57]....
        /*0480*/ 	.word	0x00001c90
        /*0484*/ 	.word	0x00000000
        /*0488*/ 	.word	0x000001b0
        /*048c*/ 	.short	0x010a
        /*048e*/ 	.byte	0xff
	.zero		1


	//   ....[58]....
        /*0490*/ 	.word	0x00001cc0
        /*0494*/ 	.word	0x00000000
        /*0498*/ 	.word	0x000001a0
        /*049c*/ 	.short	0x0101
        /*049e*/ 	.byte	0xff
	.zero		1


	//   ....[59]....
        /*04a0*/ 	.word	0x00001d80
        /*04a4*/ 	.word	0x000000ff
        /*04a8*/ 	.word	0x00000090
        /*04ac*/ 	.short	0x010a
        /*04ae*/ 	.byte	0x04
	.zero		1


	//   ....[60]....
        /*04b0*/ 	.word	0x00001e30
        /*04b4*/ 	.word	0x000000ff
        /*04b8*/ 	.word	0x00000090
        /*04bc*/ 	.short	0x010a
        /*04be*/ 	.byte	0x21
	.zero		1


	//   ....[61]....
        /*04c0*/ 	.word	0x00001ff0
        /*04c4*/ 	.word	0x000000ff
        /*04c8*/ 	.word	0x00000090
        /*04cc*/ 	.short	0x010a
        /*04ce*/ 	.byte	0x04
	.zero		1


	//   ....[62]....
        /*04d0*/ 	.word	0x00002100
        /*04d4*/ 	.word	0x000000ff
        /*04d8*/ 	.word	0x00000138
        /*04dc*/ 	.short	0x0101
        /*04de*/ 	.byte	0x11
	.zero		1


	//   ....[63]....
        /*04e0*/ 	.word	0x00002120
        /*04e4*/ 	.word	0x000000ff
        /*04e8*/ 	.word	0x00000090
        /*04ec*/ 	.short	0x010a
        /*04ee*/ 	.byte	0x05
	.zero		1


	//   ....[64]....
        /*04f0*/ 	.word	0x000021a0
        /*04f4*/ 	.word	0x000000ff
        /*04f8*/ 	.word	0x00000090
        /*04fc*/ 	.short	0x010a
        /*04fe*/ 	.byte	0x21
	.zero		1


	//   ....[65]....
        /*0500*/ 	.word	0x00002330
        /*0504*/ 	.word	0x000000ff
        /*0508*/ 	.word	0x00000090
        /*050c*/ 	.short	0x010a
        /*050e*/ 	.byte	0x05
	.zero		1


	//   ....[66]....
        /*0510*/ 	.word	0x00002460
        /*0514*/ 	.word	0x00000003
        /*0518*/ 	.word	0x00000140
        /*051c*/ 	.short	0x010a
        /*051e*/ 	.byte	0xff
	.zero		1


	//   ....[67]....
        /*0520*/ 	.word	0x000025b0
        /*0524*/ 	.word	0x00000000
        /*0528*/ 	.word	0x00000000
        /*052c*/ 	.short	0x0101
        /*052e*/ 	.byte	0xff
	.zero		1


	//   ....[68]....
        /*0530*/ 	.word	0x00002ad0
        /*0534*/ 	.word	0x000000ff
        /*0538*/ 	.word	0x00000000
        /*053c*/ 	.short	0x010a
        /*053e*/ 	.byte	0x04
	.zero		1


	//   ....[69]....
        /*0540*/ 	.word	0x00002b60
        /*0544*/ 	.word	0x000000ff
        /*0548*/ 	.word	0x00000000
        /*054c*/ 	.short	0x010a
        /*054e*/ 	.byte	0x04
	.zero		1


	//   ....[70]....
        /*0550*/ 	.word	0x00002bf0
        /*0554*/ 	.word	0x000000ff
        /*0558*/ 	.word	0x00000000
        /*055c*/ 	.short	0x010a
        /*055e*/ 	.byte	0x04
	.zero		1


	//   ....[71]....
        /*0560*/ 	.word	0x00002c80
        /*0564*/ 	.word	0x000000ff
        /*0568*/ 	.word	0x00000000
        /*056c*/ 	.short	0x010a
        /*056e*/ 	.byte	0x04
	.zero		1


	//   ....[72]....
        /*0570*/ 	.word	0x00002d10
        /*0574*/ 	.word	0x000000ff
        /*0578*/ 	.word	0x00000000
        /*057c*/ 	.short	0x010a
        /*057e*/ 	.byte	0x04
	.zero		1


	//   ....[73]....
        /*0580*/ 	.word	0x00002da0
        /*0584*/ 	.word	0x000000ff
        /*0588*/ 	.word	0x00000000
        /*058c*/ 	.short	0x010a
        /*058e*/ 	.byte	0x04
	.zero		1


	//   ....[74]....
        /*0590*/ 	.word	0x00002e30
        /*0594*/ 	.word	0x000000ff
        /*0598*/ 	.word	0x00000000
        /*059c*/ 	.short	0x010a
        /*059e*/ 	.byte	0x04
	.zero		1


	//   ....[75]....
        /*05a0*/ 	.word	0x00002ec0
        /*05a4*/ 	.word	0x000000ff
        /*05a8*/ 	.word	0x00000000
        /*05ac*/ 	.short	0x010a
        /*05ae*/ 	.byte	0x04
	.zero		1


	//   ....[76]....
        /*05b0*/ 	.word	0x00002f50
        /*05b4*/ 	.word	0x000000ff
        /*05b8*/ 	.word	0x00000000
        /*05bc*/ 	.short	0x010a
        /*05be*/ 	.byte	0x04
	.zero		1


	//   ....[77]....
        /*05c0*/ 	.word	0x00002fe0
        /*05c4*/ 	.word	0x000000ff
        /*05c8*/ 	.word	0x00000000
        /*05cc*/ 	.short	0x010a
        /*05ce*/ 	.byte	0x04
	.zero		1


	//   ....[78]....
        /*05d0*/ 	.word	0x00003070
        /*05d4*/ 	.word	0x000000ff
        /*05d8*/ 	.word	0x00000000
        /*05dc*/ 	.short	0x010a
        /*05de*/ 	.byte	0x04
	.zero		1


	//   ....[79]....
        /*05e0*/ 	.word	0x00003100
        /*05e4*/ 	.word	0x000000ff
        /*05e8*/ 	.word	0x00000000
        /*05ec*/ 	.short	0x010a
        /*05ee*/ 	.byte	0x04
	.zero		1


	//   ....[80]....
        /*05f0*/ 	.word	0x00003190
        /*05f4*/ 	.word	0x000000ff
        /*05f8*/ 	.word	0x00000000
        /*05fc*/ 	.short	0x010a
        /*05fe*/ 	.byte	0x04
	.zero		1


	//   ....[81]....
        /*0600*/ 	.word	0x00003220
        /*0604*/ 	.word	0x000000ff
        /*0608*/ 	.word	0x00000000
        /*060c*/ 	.short	0x010a
        /*060e*/ 	.byte	0x04
	.zero		1


	//   ....[82]....
        /*0610*/ 	.word	0x000032b0
        /*0614*/ 	.word	0x000000ff
        /*0618*/ 	.word	0x00000000
        /*061c*/ 	.short	0x010a
        /*061e*/ 	.byte	0x04
	.zero		1


	//   ....[83]....
        /*0620*/ 	.word	0x00003340
        /*0624*/ 	.word	0x000000ff
        /*0628*/ 	.word	0x00000000
        /*062c*/ 	.short	0x010a
        /*062e*/ 	.byte	0x04
	.zero		1


	//   ....[84]....
        /*0630*/ 	.word	0x000033d0
        /*0634*/ 	.word	0x000000ff
        /*0638*/ 	.word	0x00000000
        /*063c*/ 	.short	0x010a
        /*063e*/ 	.byte	0x04
	.zero		1


	//   ....[85]....
        /*0640*/ 	.word	0x00003470
        /*0644*/ 	.word	0x00000000
        /*0648*/ 	.word	0x00000000
        /*064c*/ 	.short	0x010a
        /*064e*/ 	.byte	0xff
	.zero		1


	//   ....[86]....
        /*0650*/ 	.word	0x00003590
        /*0654*/ 	.word	0x00000002
        /*0658*/ 	.word	0x000001a0
        /*065c*/ 	.short	0x010a
        /*065e*/ 	.byte	0xff
	.zero		1


	//   ....[87]....
        /*0660*/ 	.word	0x00003600
        /*0664*/ 	.word	0x00000002
        /*0668*/ 	.word	0x00000000
        /*066c*/ 	.short	0x0101
        /*066e*/ 	.byte	0xff
	.zero		1


	//   ....[88]....
        /*0670*/ 	.word	0x00003620
        /*0674*/ 	.word	0x000000ff
        /*0678*/ 	.word	0x00000150
        /*067c*/ 	.short	0x010a
        /*067e*/ 	.byte	0x05
	.zero		1


	//   ....[89]....
        /*0680*/ 	.word	0x00003740
        /*0684*/ 	.word	0x00000002
        /*0688*/ 	.word	0x00000140
        /*068c*/ 	.short	0x010a
        /*068e*/ 	.byte	0xff
	.zero		1


	//   ....[90]....
        /*0690*/ 	.word	0x00003840
        /*0694*/ 	.word	0x00000002
        /*0698*/ 	.word	0x00000000
        /*069c*/ 	.short	0x0101
        /*069e*/ 	.byte	0xff
	.zero		1


	//   ....[91]....
        /*06a0*/ 	.word	0x000038d0
        /*06a4*/ 	.word	0x000000ff
        /*06a8*/ 	.word	0x00000150
        /*06ac*/ 	.short	0x0106
        /*06ae*/ 	.byte	0x05
	.zero		1


	//   ....[92]....
        /*06b0*/ 	.word	0x000038f0
        /*06b4*/ 	.word	0x000000ff
        /*06b8*/ 	.word	0x00000150
        /*06bc*/ 	.short	0x010a
        /*06be*/ 	.byte	0x05
	.zero		1


	//   ....[93]....
        /*06c0*/ 	.word	0x00003980
        /*06c4*/ 	.word	0x000000ff
        /*06c8*/ 	.word	0x00000150
        /*06cc*/ 	.short	0x0106
        /*06ce*/ 	.byte	0x04
	.zero		1


	//   ....[94]....
        /*06d0*/ 	.word	0x000039c0
        /*06d4*/ 	.word	0x00000000
        /*06d8*/ 	.word	0x00000150
        /*06dc*/ 	.short	0x010a
        /*06de*/ 	.byte	0xff
	.zero		1


	//   ....[95]....
        /*06e0*/ 	.word	0x00003c00
        /*06e4*/ 	.word	0x000000ff
        /*06e8*/ 	.word	0x00000008
        /*06ec*/ 	.short	0x010a
        /*06ee*/ 	.byte	0x04
	.zero		1


	//   ....[96]....
        /*06f0*/ 	.word	0x00003c20
        /*06f4*/ 	.word	0x000000ff
        /*06f8*/ 	.word	0x00000008
        /*06fc*/ 	.short	0x010a
        /*06fe*/ 	.byte	0x04
	.zero		1


	//   ....[97]....
        /*0700*/ 	.word	0x00003db0
        /*0704*/ 	.word	0x000000ff
        /*0708*/ 	.word	0x00000008
        /*070c*/ 	.short	0x010a
        /*070e*/ 	.byte	0x04
	.zero		1


	//   ....[98]....
        /*0710*/ 	.word	0x00003dd0
        /*0714*/ 	.word	0x000000ff
        /*0718*/ 	.word	0x00000008
        /*071c*/ 	.short	0x010a
        /*071e*/ 	.byte	0x04
	.zero		1


	//   ....[99]....
        /*0720*/ 	.word	0x00003e90
        /*0724*/ 	.word	0x000000ff
        /*0728*/ 	.word	0x00000000
        /*072c*/ 	.short	0x0101
        /*072e*/ 	.byte	0x05
	.zero		1


	//   ....[100]....
        /*0730*/ 	.word	0x000041d0
        /*0734*/ 	.word	0x00000000
        /*0738*/ 	.word	0x00000140
        /*073c*/ 	.short	0x010a
        /*073e*/ 	.byte	0xff
	.zero		1


	//   ....[101]....
        /*0740*/ 	.word	0x00004290
        /*0744*/ 	.word	0x00000000
        /*0748*/ 	.word	0x00000000
        /*074c*/ 	.short	0x0101
        /*074e*/ 	.byte	0xff
	.zero		1


	//   ....[102]....
        /*0750*/ 	.word	0x00004350
        /*0754*/ 	.word	0x000000ff
        /*0758*/ 	.word	0x00000000
        /*075c*/ 	.short	0x010a
        /*075e*/ 	.byte	0x06
	.zero		1


	//   ....[103]....
        /*0760*/ 	.word	0x00004360
        /*0764*/ 	.word	0x000000ff
        /*0768*/ 	.word	0x00000180
        /*076c*/ 	.short	0x010a
        /*076e*/ 	.byte	0x07
	.zero		1


	//   ....[104]....
        /*0770*/ 	.word	0x00004410
        /*0774*/ 	.word	0x000000ff
        /*0778*/ 	.word	0x00000000
        /*077c*/ 	.short	0x010a
        /*077e*/ 	.byte	0x06
	.zero		1


	//   ....[105]....
        /*0780*/ 	.word	0x00004540
        /*0784*/ 	.word	0x000000ff
        /*0788*/ 	.word	0x00000000
        /*078c*/ 	.short	0x010a
        /*078e*/ 	.byte	0x1e
	.zero		1


	//   ....[106]....
        /*0790*/ 	.word	0x00004840
        /*0794*/ 	.word	0x000000ff
        /*0798*/ 	.word	0x00000000
        /*079c*/ 	.short	0x010a
        /*079e*/ 	.byte	0x07
	.zero		1


	//   ....[107]....
        /*07a0*/ 	.word	0x000048d0
        /*07a4*/ 	.word	0x000000ff
        /*07a8*/ 	.word	0x00000000
        /*07ac*/ 	.short	0x010a
        /*07ae*/ 	.byte	0x07
	.zero		1


	//   ....[108]....
        /*07b0*/ 	.word	0x00004960
        /*07b4*/ 	.word	0x000000ff
        /*07b8*/ 	.word	0x00000000
        /*07bc*/ 	.short	0x010a
        /*07be*/ 	.byte	0x07
	.zero		1


	//   ....[109]....
        /*07c0*/ 	.word	0x00004a00
        /*07c4*/ 	.word	0x00000000
        /*07c8*/ 	.word	0x00000000
        /*07cc*/ 	.short	0x010a
        /*07ce*/ 	.byte	0xff
	.zero		1


	//   ....[110]....
        /*07d0*/ 	.word	0x00004a40
        /*07d4*/ 	.word	0x00000000
        /*07d8*/ 	.word	0x00000000
        /*07dc*/ 	.short	0x010a
        /*07de*/ 	.byte	0xff
	.zero		1


	//   ....[111]....
        /*07e0*/ 	.word	0x00004ab0
        /*07e4*/ 	.word	0x000000ff
        /*07e8*/ 	.word	0x00000000
        /*07ec*/ 	.short	0x0101
        /*07ee*/ 	.byte	0x06
	.zero		1


	//   ....[112]....
        /*07f0*/ 	.word	0x00004af0
        /*07f4*/ 	.word	0x000000ff
        /*07f8*/ 	.word	0x000001c0
        /*07fc*/ 	.short	0x010a
        /*07fe*/ 	.byte	0x05
	.zero		1


	//   ....[113]....
        /*0800*/ 	.word	0x00004b40
        /*0804*/ 	.word	0x000000ff
        /*0808*/ 	.word	0x00000000
        /*080c*/ 	.short	0x0101
        /*080e*/ 	.byte	0x06
	.zero		1


	//   ....[114]....
        /*0810*/ 	.word	0x00004fa0
        /*0814*/ 	.word	0x00000007
        /*0818*/ 	.word	0x00000140
        /*081c*/ 	.short	0x010a
        /*081e*/ 	.byte	0xff
	.zero		1


	//   ....[115]....
        /*0820*/ 	.word	0x00005110
        /*0824*/ 	.word	0x00000000
        /*0828*/ 	.word	0x00000000
        /*082c*/ 	.short	0x0101
        /*082e*/ 	.byte	0xff
	.zero		1


	//   ....[116]....
        /*0830*/ 	.word	0x00005520
        /*0834*/ 	.word	0x000000ff
        /*0838*/ 	.word	0x00000138
        /*083c*/ 	.short	0x010a
        /*083e*/ 	.byte	0x13
	.zero		1


	//   ....[117]....
        /*0840*/ 	.word	0x00005690
        /*0844*/ 	.word	0x000000ff
        /*0848*/ 	.word	0x00000128
        /*084c*/ 	.short	0x010a
        /*084e*/ 	.byte	0x13
	.zero		1


	//   ....[118]....
        /*0850*/ 	.word	0x000058a0
        /*0854*/ 	.word	0x000000ff
        /*0858*/ 	.word	0x00000120
        /*085c*/ 	.short	0x010b
        /*085e*/ 	.byte	0x13
	.zero		1


	//   ....[119]....
        /*0860*/ 	.word	0x000058b0
        /*0864*/ 	.word	0x000000ff
        /*0868*/ 	.word	0x00000000
        /*086c*/ 	.short	0x0101
        /*086e*/ 	.byte	0x36
	.zero		1


	//   ....[120]....
        /*0870*/ 	.word	0x000058f0
        /*0874*/ 	.word	0x00000000
        /*0878*/ 	.word	0x00000128
        /*087c*/ 	.short	0x010a
        /*087e*/ 	.byte	0xff
	.zero		1


	//   ....[121]....
        /*0880*/ 	.word	0x00005c40
        /*0884*/ 	.word	0x00000003
        /*0888*/ 	.word	0x00000140
        /*088c*/ 	.short	0x010a
        /*088e*/ 	.byte	0xff
	.zero		1


	//   ....[122]....
        /*0890*/ 	.word	0x00005dc0
        /*0894*/ 	.word	0x00000000
        /*0898*/ 	.word	0x00000000
        /*089c*/ 	.short	0x0101
        /*089e*/ 	.byte	0xff
	.zero		1


	//   ....[123]....
        /*08a0*/ 	.word	0x00006780
        /*08a4*/ 	.word	0x000000ff
        /*08a8*/ 	.word	0x00000120
        /*08ac*/ 	.short	0x010a
        /*08ae*/ 	.byte	0x39
	.zero		1


	//   ....[124]....
        /*08b0*/ 	.word	0x00006790
        /*08b4*/ 	.word	0x00000052
        /*08b8*/ 	.word	0x00000160
        /*08bc*/ 	.short	0x010a
        /*08be*/ 	.byte	0xff
	.zero		1


	//   ....[125]....
        /*08c0*/ 	.word	0x000068e0
        /*08c4*/ 	.word	0x000000ff
        /*08c8*/ 	.word	0x00000120
        /*08cc*/ 	.short	0x010a
        /*08ce*/ 	.byte	0x39
	.zero		1


	//   ....[126]....
        /*08d0*/ 	.word	0x000069c0
        /*08d4*/ 	.word	0x000000ff
        /*08d8*/ 	.word	0x00000000
        /*08dc*/ 	.short	0x0101
        /*08de*/ 	.byte	0x04
	.zero		1


	//   ....[127]....
        /*08e0*/ 	.word	0x00006a20
        /*08e4*/ 	.word	0x00000052
        /*08e8*/ 	.word	0x00000160
        /*08ec*/ 	.short	0x010a
        /*08ee*/ 	.byte	0xff
	.zero		1


	//   ....[128]....
        /*08f0*/ 	.word	0x00006e00
        /*08f4*/ 	.word	0x00000052
        /*08f8*/ 	.word	0x00000000
        /*08fc*/ 	.short	0x0101
        /*08fe*/ 	.byte	0xff
	.zero		1


	//   ....[129]....
        /*0900*/ 	.word	0x00007650
        /*0904*/ 	.word	0x00000000
        /*0908*/ 	.word	0x000001b0
        /*090c*/ 	.short	0x010a
        /*090e*/ 	.byte	0xff
	.zero		1


	//   ....[130]....
        /*0910*/ 	.word	0x000076b0
        /*0914*/ 	.word	0x00000000
        /*0918*/ 	.word	0x00000090
        /*091c*/ 	.short	0x010a
        /*091e*/ 	.byte	0xff
	.zero		1


	//   ....[131]....
        /*0920*/ 	.word	0x00007710
        /*0924*/ 	.word	0x00000000
        /*0928*/ 	.word	0x00000090
        /*092c*/ 	.short	0x010a
        /*092e*/ 	.byte	0xff
	.zero		1


	//   ....[132]....
        /*0930*/ 	.word	0x00007760
        /*0934*/ 	.word	0x00000003
        /*0938*/ 	.word	0x00000140
        /*093c*/ 	.short	0x010a
        /*093e*/ 	.byte	0xff
	.zero		1


	//   ....[133]....
        /*0940*/ 	.word	0x000077c0
        /*0944*/ 	.word	0x00000000
        /*0948*/ 	.word	0x00000000
        /*094c*/ 	.short	0x010a
        /*094e*/ 	.byte	0xff
	.zero		1


	//   ....[134]....
        /*0950*/ 	.word	0x00007820
        /*0954*/ 	.word	0x00000000
        /*0958*/ 	.word	0x00000000
        /*095c*/ 	.short	0x010a
        /*095e*/ 	.byte	0xff
	.zero		1


	//   ....[135]....
        /*0960*/ 	.word	0x00007880
        /*0964*/ 	.word	0x00000000
        /*0968*/ 	.word	0x00000000
        /*096c*/ 	.short	0x010a
        /*096e*/ 	.byte	0xff
	.zero		1


	//   ....[136]....
        /*0970*/ 	.word	0x000078e0
        /*0974*/ 	.word	0x00000000
        /*0978*/ 	.word	0x00000000
        /*097c*/ 	.short	0x010a
        /*097e*/ 	.byte	0xff
	.zero		1


	//   ....[137]....
        /*0980*/ 	.word	0x00007940
        /*0984*/ 	.word	0x00000000
        /*0988*/ 	.word	0x00000000
        /*098c*/ 	.short	0x010a
        /*098e*/ 	.byte	0xff
	.zero		1


	//   ....[138]....
        /*0990*/ 	.word	0x000079a0
        /*0994*/ 	.word	0x00000000
        /*0998*/ 	.word	0x00000000
        /*099c*/ 	.short	0x010a
        /*099e*/ 	.byte	0xff
	.zero		1


	//   ....[139]....
        /*09a0*/ 	.word	0x00007a00
        /*09a4*/ 	.word	0x00000000
        /*09a8*/ 	.word	0x00000000
        /*09ac*/ 	.short	0x010a
        /*09ae*/ 	.byte	0xff
	.zero		1


	//   ....[140]....
        /*09b0*/ 	.word	0x00007a60
        /*09b4*/ 	.word	0x00000000
        /*09b8*/ 	.word	0x00000000
        /*09bc*/ 	.short	0x010a
        /*09be*/ 	.byte	0xff
	.zero		1


	//   ....[141]....
        /*09c0*/ 	.word	0x00007ac0
        /*09c4*/ 	.word	0x00000000
        /*09c8*/ 	.word	0x00000000
        /*09cc*/ 	.short	0x010a
        /*09ce*/ 	.byte	0xff
	.zero		1


	//   ....[142]....
        /*09d0*/ 	.word	0x00007b20
        /*09d4*/ 	.word	0x00000000
        /*09d8*/ 	.word	0x00000000
        /*09dc*/ 	.short	0x010a
        /*09de*/ 	.byte	0xff
	.zero		1


	//   ....[143]....
        /*09e0*/ 	.word	0x00007b80
        /*09e4*/ 	.word	0x00000000
        /*09e8*/ 	.word	0x00000000
        /*09ec*/ 	.short	0x010a
        /*09ee*/ 	.byte	0xff
	.zero		1


	//   ....[144]....
        /*09f0*/ 	.word	0x00007be0
        /*09f4*/ 	.word	0x00000000
        /*09f8*/ 	.word	0x00000000
        /*09fc*/ 	.short	0x010a
        /*09fe*/ 	.byte	0xff
	.zero		1


	//   ....[145]....
        /*0a00*/ 	.word	0x00007c40
        /*0a04*/ 	.word	0x00000000
        /*0a08*/ 	.word	0x00000000
        /*0a0c*/ 	.short	0x010a
        /*0a0e*/ 	.byte	0xff
	.zero		1


	//   ....[146]....
        /*0a10*/ 	.word	0x00007ca0
        /*0a14*/ 	.word	0x00000000
        /*0a18*/ 	.word	0x00000000
        /*0a1c*/ 	.short	0x010a
        /*0a1e*/ 	.byte	0xff
	.zero		1


	//   ....[147]....
        /*0a20*/ 	.word	0x00007d00
        /*0a24*/ 	.word	0x00000000
        /*0a28*/ 	.word	0x00000000
        /*0a2c*/ 	.short	0x010a
        /*0a2e*/ 	.byte	0xff
	.zero		1


	//   ....[148]....
        /*0a30*/ 	.word	0x00007d60
        /*0a34*/ 	.word	0x00000000
        /*0a38*/ 	.word	0x00000000
        /*0a3c*/ 	.short	0x010a
        /*0a3e*/ 	.byte	0xff
	.zero		1


	//   ....[149]....
        /*0a40*/ 	.word	0x00007dc0
        /*0a44*/ 	.word	0x00000000
        /*0a48*/ 	.word	0x00000000
        /*0a4c*/ 	.short	0x010a
        /*0a4e*/ 	.byte	0xff
	.zero		1


	//   ....[150]....
        /*0a50*/ 	.word	0x00007e10
        /*0a54*/ 	.word	0x00000002
        /*0a58*/ 	.word	0x000001a0
        /*0a5c*/ 	.short	0x010a
        /*0a5e*/ 	.byte	0xff
	.zero		1


	//   ....[151]....
        /*0a60*/ 	.word	0x00007e70
        /*0a64*/ 	.word	0x00000002
        /*0a68*/ 	.word	0x00000150
        /*0a6c*/ 	.short	0x010a
        /*0a6e*/ 	.byte	0xff
	.zero		1


	//   ....[152]....
        /*0a70*/ 	.word	0x00007ec0
        /*0a74*/ 	.word	0x00000002
        /*0a78*/ 	.word	0x00000140
        /*0a7c*/ 	.short	0x010a
        /*0a7e*/ 	.byte	0xff
	.zero		1


	//   ....[153]....
        /*0a80*/ 	.word	0x00007f20
        /*0a84*/ 	.word	0x00000000
        /*0a88*/ 	.word	0x00000150
        /*0a8c*/ 	.short	0x010a
        /*0a8e*/ 	.byte	0xff
	.zero		1


	//   ....[154]....
        /*0a90*/ 	.word	0x00007f80
        /*0a94*/ 	.word	0x00000005
        /*0a98*/ 	.word	0x00000008
        /*0a9c*/ 	.short	0x010a
        /*0a9e*/ 	.byte	0xff
	.zero		1


	//   ....[155]....
        /*0aa0*/ 	.word	0x00008070
        /*0aa4*/ 	.word	0x00000000
        /*0aa8*/ 	.word	0x00000008
        /*0aac*/ 	.short	0x010a
        /*0aae*/ 	.byte	0xff
	.zero		1


	//   ....[156]....
        /*0ab0*/ 	.word	0x000080c0
        /*0ab4*/ 	.word	0x00000000
        /*0ab8*/ 	.word	0x00000140
        /*0abc*/ 	.short	0x010a
        /*0abe*/ 	.byte	0xff
	.zero		1


	//   ....[157]....
        /*0ac0*/ 	.word	0x00008120
        /*0ac4*/ 	.word	0x00000000
        /*0ac8*/ 	.word	0x00000180
        /*0acc*/ 	.short	0x010a
        /*0ace*/ 	.byte	0xff
	.zero		1


	//   ....[158]....
        /*0ad0*/ 	.word	0x00008180
        /*0ad4*/ 	.word	0x00000000
        /*0ad8*/ 	.word	0x00000000
        /*0adc*/ 	.short	0x010a
        /*0ade*/ 	.byte	0xff
	.zero		1


	//   ....[159]....
        /*0ae0*/ 	.word	0x000081e0
        /*0ae4*/ 	.word	0x00000000
        /*0ae8*/ 	.word	0x00000000
        /*0aec*/ 	.short	0x010a
        /*0aee*/ 	.byte	0xff
	.zero		1


	//   ....[160]....
        /*0af0*/ 	.word	0x00008240
        /*0af4*/ 	.word	0x00000000
        /*0af8*/ 	.word	0x00000000
        /*0afc*/ 	.short	0x010a
        /*0afe*/ 	.byte	0xff
	.zero		1


	//   ....[161]....
        /*0b00*/ 	.word	0x000082a0
        /*0b04*/ 	.word	0x00000000
        /*0b08*/ 	.word	0x00000000
        /*0b0c*/ 	.short	0x010a
        /*0b0e*/ 	.byte	0xff
	.zero		1


	//   ....[162]....
        /*0b10*/ 	.word	0x00008300
        /*0b14*/ 	.word	0x00000000
        /*0b18*/ 	.word	0x000001c0
        /*0b1c*/ 	.short	0x010a
        /*0b1e*/ 	.byte	0xff
	.zero		1


	//   ....[163]....
        /*0b20*/ 	.word	0x00008350
        /*0b24*/ 	.word	0x00000007
        /*0b28*/ 	.word	0x00000140
        /*0b2c*/ 	.short	0x010a
        /*0b2e*/ 	.byte	0xff
	.zero		1


	//   ....[164]....
        /*0b30*/ 	.word	0x000083b0
        /*0b34*/ 	.word	0x00000000
        /*0b38*/ 	.word	0x00000138
        /*0b3c*/ 	.short	0x010a
        /*0b3e*/ 	.byte	0xff
	.zero		1


	//   ....[165]....
        /*0b40*/ 	.word	0x00008410
        /*0b44*/ 	.word	0x00000000
        /*0b48*/ 	.word	0x00000128
        /*0b4c*/ 	.short	0x010a
        /*0b4e*/ 	.byte	0xff
	.zero		1


	//   ....[166]....
        /*0b50*/ 	.word	0x00008460
        /*0b54*/ 	.word	0x00000003
        /*0b58*/ 	.word	0x00000140
        /*0b5c*/ 	.short	0x010a
        /*0b5e*/ 	.byte	0xff
	.zero		1


	//   ....[167]....
        /*0b60*/ 	.word	0x000084c0
        /*0b64*/ 	.word	0x00000000
        /*0b68*/ 	.word	0x00000120
        /*0b6c*/ 	.short	0x010a
        /*0b6e*/ 	.byte	0xff
	.zero		1


	//   ....[168]....
        /*0b70*/ 	.word	0x00008510
        /*0b74*/ 	.word	0x00000052
        /*0b78*/ 	.word	0x00000160
        /*0b7c*/ 	.short	0x010a
        /*0b7e*/ 	.byte	0xff
	.zero		1


	//----- nvinfo : EIATTR_NUM_MBARRIERS
	.align		4
.L_47:
        /*0b80*/ 	.byte	0x03, 0x38
        /*0b82*/ 	.short	0x0039


	//----- nvinfo : EIATTR_EXIT_INSTR_OFFSETS
	.align		4
        /*0b84*/ 	.byte	0x04, 0x1c
        /*0b86*/ 	.short	(.L_49 - .L_48)


	//   ....[0]....
.L_48:
        /*0b88*/ 	.word	0x000034a0


	//   ....[1]....
        /*0b8c*/ 	.word	0x00003990


	//   ....[2]....
        /*0b90*/ 	.word	0x000039f0


	//   ....[3]....
        /*0b94*/ 	.word	0x00004d70


	//   ....[4]....
        /*0b98*/ 	.word	0x00005920


	//   ....[5]....
        /*0b9c*/ 	.word	0x00005960


	//   ....[6]....
        /*0ba0*/ 	.word	0x00007640


	//----- nvinfo : EIATTR_MAX_THREADS
	.align		4
.L_49:
        /*0ba4*/ 	.byte	0x04, 0x05
        /*0ba6*/ 	.short	(.L_51 - .L_50)
.L_50:
        /*0ba8*/ 	.word	0x00000100
        /*0bac*/ 	.word	0x00000001
        /*0bb0*/ 	.word	0x00000001


	//----- nvinfo : EIATTR_CRS_STACK_SIZE
	.align		4
.L_51:
        /*0bb4*/ 	.byte	0x04, 0x1e
        /*0bb6*/ 	.short	(.L_53 - .L_52)
.L_52:
        /*0bb8*/ 	.word	0x00000000


	//----- nvinfo : EIATTR_CBANK_PARAM_SIZE
	.align		4
.L_53:
        /*0bbc*/ 	.byte	0x03, 0x19
        /*0bbe*/ 	.short	0x0800


	//----- nvinfo : EIATTR_PARAM_CBANK
	.align		4
        /*0bc0*/ 	.byte	0x04, 0x0a
        /*0bc2*/ 	.short	(.L_55 - .L_54)
	.align		4
.L_54:
        /*0bc4*/ 	.word	index@(.nv.constant0._ZN7cutlass13device_kernelINS_4gemm6kernel13GemmUniversalIN4cute5tupleIJiiiiEEENS1_10collective13CollectiveMmaINS1_35MainloopSm100TmaUmmaWarpSpecializedILi18ELi2ELi4ENS5_IJNS4_1CILi4EEENSA_ILi2EEENSA_ILi1EEEEEEEENS5_IJNSA_ILi128EEENSA_ILi64EEESG_EEENS_12float_e4m3_tENS5_IJlSD_lEEESJ_SK_NS4_8TiledMMAINS4_8MMA_AtomIJNS4_10MMA_TraitsINS4_25SM100_MMA_F8F6F4_2x1SM_SSEJSJ_SJ_fSG_SH_NS4_17integral_constantINS4_4UMMA5MajorELSR_0EEESS_NSP_INSQ_7ScaleInELST_0EEESU_EEEEEENS4_6LayoutINS5_IJSD_SD_SD_EEENS5_IJNSA_ILi0EEESZ_SZ_EEEEENS5_IJNS4_10UnderscoreES12_S12_EEEEENS4_28SM100_TMA_2SM_LOAD_MULTICASTENS4_14ComposedLayoutINS4_7SwizzleILi3ELi4ELi3EEENS4_18smem_ptr_flag_bitsILi8EEENSX_INS5_IJNSA_ILi8EEESG_EEENS5_IJSG_SD_EEEEEEEvNS4_8identityES15_S1F_vS1G_EENS_8epilogue10collective18CollectiveEpilogueINS1I_23Sm100TmaWarpSpecializedILi1ELi1ELi32ELb0ELb0EEEJNS5_IJSH_SH_SG_EEENS5_IJNSX_ISH_SD_EES1O_EEESJ_SK_SJ_SK_NS1I_6fusion15FusionCallbacksIS1M_NS1Q_17LinearCombinationISJ_fSJ_fLNS_15FloatRoundStyleE2EEES1N_S1P_JEEENS4_5SM1004TMEM4LOAD26SM100_TMEM_LOAD_32dp32b32xENS4_13SM90_TMA_LOADENS16_INS17_ILi2ELi4ELi3EEES1A_NSX_INS5_IJS1B_SH_EEENS5_IJSH_SD_EEEEEEENS4_39AutoVectorizingCopyWithAssumedAlignmentILi128EEENS4_14SM90_TMA_STOREES25_S27_S27_EEEvvEEEEvNT_6ParamsE)
        /*0bc8*/ 	.short	0x0380
        /*0bca*/ 	.short	0x0800


	//----- nvinfo : EIATTR_SW_WAR
	.align		4
.L_55:
        /*0bcc*/ 	.byte	0x04, 0x36
        /*0bce*/ 	.short	(.L_57 - .L_56)
.L_56:
        /*0bd0*/ 	.word	0x00000008
.L_57:


//--------------------- .nv.callgraph             --------------------------
	.section	.nv.callgraph,"",@"SHT_CUDA_CALLGRAPH"
	.align	4
	.sectionentsize	8
	.align		4
        /*0000*/ 	.word	0x00000000
	.align		4
        /*0004*/ 	.word	0xffffffff
	.align		4
        /*0008*/ 	.word	index@(_ZN7cutlass13device_kernelINS_4gemm6kernel13GemmUniversalIN4cute5tupleIJiiiiEEENS1_10collective13CollectiveMmaINS1_35MainloopSm100TmaUmmaWarpSpecializedILi18ELi2ELi4ENS5_IJNS4_1CILi4EEENSA_ILi2EEENSA_ILi1EEEEEEEENS5_IJNSA_ILi128EEENSA_ILi64EEESG_EEENS_12float_e4m3_tENS5_IJlSD_lEEESJ_SK_NS4_8TiledMMAINS4_8MMA_AtomIJNS4_10MMA_TraitsINS4_25SM100_MMA_F8F6F4_2x1SM_SSEJSJ_SJ_fSG_SH_NS4_17integral_constantINS4_4UMMA5MajorELSR_0EEESS_NSP_INSQ_7ScaleInELST_0EEESU_EEEEEENS4_6LayoutINS5_IJSD_SD_SD_EEENS5_IJNSA_ILi0EEESZ_SZ_EEEEENS5_IJNS4_10UnderscoreES12_S12_EEEEENS4_28SM100_TMA_2SM_LOAD_MULTICASTENS4_14ComposedLayoutINS4_7SwizzleILi3ELi4ELi3EEENS4_18smem_ptr_flag_bitsILi8EEENSX_INS5_IJNSA_ILi8EEESG_EEENS5_IJSG_SD_EEEEEEEvNS4_8identityES15_S1F_vS1G_EENS_8epilogue10collective18CollectiveEpilogueINS1I_23Sm100TmaWarpSpecializedILi1ELi1ELi32ELb0ELb0EEEJNS5_IJSH_SH_SG_EEENS5_IJNSX_ISH_SD_EES1O_EEESJ_SK_SJ_SK_NS1I_6fusion15FusionCallbacksIS1M_NS1Q_17LinearCombinationISJ_fSJ_fLNS_15FloatRoundStyleE2EEES1N_S1P_JEEENS4_5SM1004TMEM4LOAD26SM100_TMEM_LOAD_32dp32b32xENS4_13SM90_TMA_LOADENS16_INS17_ILi2ELi4ELi3EEES1A_NSX_INS5_IJS1B_SH_EEENS5_IJSH_SD_EEEEEEENS4_39AutoVectorizingCopyWithAssumedAlignmentILi128EEENS4_14SM90_TMA_STOREES25_S27_S27_EEEvvEEEEvNT_6ParamsE)
	.align		4
        /*000c*/ 	.word	index@(__assertfail)
	.align		4
        /*0010*/ 	.word	0x00000000
	.align		4
        /*0014*/ 	.word	0xfffffffe
	.align		4
        /*0018*/ 	.word	0x00000000
	.align		4
        /*001c*/ 	.word	0xfffffffd
	.align		4
        /*0020*/ 	.word	0x00000000
	.align		4
        /*0024*/ 	.word	0xfffffffc


//--------------------- .nv.constant4             --------------------------
	.section	.nv.constant4,"a",@progbits
	.align	8
	.align		8
.nv.constant4:
        /*0000*/ 	.dword	__assertfail
	.align		8
        /*0008*/ 	.dword	__unnamed_1
	.align		8
        /*0010*/ 	.dword	__unnamed_2
	.align		8
        /*0018*/ 	.dword	_ZN40_INTERNAL_330186af_4_k_cu_d3f6aeb2_187474cuda3std3__45__cpo5beginE
	.align		8
        /*0020*/ 	.dword	_ZN40_INTERNAL_330186af_4_k_cu_d3f6aeb2_187474cuda3std3__45__cpo3endE
	.align		8
        /*0028*/ 	.dword	_ZN40_INTERNAL_330186af_4_k_cu_d3f6aeb2_187474cuda3std3__45__cpo6cbeginE
	.align		8
        /*0030*/ 	.dword	_ZN40_INTERNAL_330186af_4_k_cu_d3f6aeb2_187474cuda3std3__45__cpo4cendE
	.align		8
        /*0038*/ 	.dword	_ZN40_INTERNAL_330186af_4_k_cu_d3f6aeb2_187474cuda3std3__442_GLOBAL__N__330186af_4_k_cu_d3f6aeb2_187476ignoreE
	.align		8
        /*0040*/ 	.dword	_ZN40_INTERNAL_330186af_4_k_cu_d3f6aeb2_187474cuda3std3__419piecewise_constructE
	.align		8
        /*0048*/ 	.dword	_ZN40_INTERNAL_330186af_4_k_cu_d3f6aeb2_187474cuda3std3__48in_placeE
	.align		8
        /*0050*/ 	.dword	_ZN40_INTERNAL_330186af_4_k_cu_d3f6aeb2_187474cuda3std6ranges3__45__cpo4swapE
	.align		8
        /*0058*/ 	.dword	_ZN40_INTERNAL_330186af_4_k_cu_d3f6aeb2_187474cuda3std6ranges3__45__cpo9iter_moveE
	.align		8
        /*0060*/ 	.dword	_ZN40_INTERNAL_330186af_4_k_cu_d3f6aeb2_187474cute7productE
	.align		8
        /*0068*/ 	.dword	_ZN40_INTERNAL_330186af_4_k_cu_d3f6aeb2_187474cute1_E
	.align		8
        /*0070*/ 	.dword	$str$25
	.align		8
        /*0078*/ 	.dword	$str$26
	.align		8
        /*0080*/ 	.dword	$str$27
	.align		8
        /*0088*/ 	.dword	$str$28


//--------------------- .text._ZN7cutlass13device_kernelINS_4gemm6kernel13GemmUniversalIN4cute5tupleIJiiiiEEENS1_10collective13CollectiveMmaINS1_35MainloopSm100TmaUmmaWarpSpecializedILi18ELi2ELi4ENS5_IJNS4_1CILi4EEENSA_ILi2EEENSA_ILi1EEEEEEEENS5_IJNSA_ILi128EEENSA_ILi64EEESG_EEENS_12float_e4m3_tENS5_IJlSD_lEEESJ_SK_NS4_8TiledMMAINS4_8MMA_AtomIJNS4_10MMA_TraitsINS4_25SM100_MMA_F8F6F4_2x1SM_SSEJSJ_SJ_fSG_SH_NS4_17integral_constantINS4_4UMMA5MajorELSR_0EEESS_NSP_INSQ_7ScaleInELST_0EEESU_EEEEEENS4_6LayoutINS5_IJSD_SD_SD_EEENS5_IJNSA_ILi0EEESZ_SZ_EEEEENS5_IJNS4_10UnderscoreES12_S12_EEEEENS4_28SM100_TMA_2SM_LOAD_MULTICASTENS4_14ComposedLayoutINS4_7SwizzleILi3ELi4ELi3EEENS4_18smem_ptr_flag_bitsILi8EEENSX_INS5_IJNSA_ILi8EEESG_EEENS5_IJSG_SD_EEEEEEEvNS4_8identityES15_S1F_vS1G_EENS_8epilogue10collective18CollectiveEpilogueINS1I_23Sm100TmaWarpSpecializedILi1ELi1ELi32ELb0ELb0EEEJNS5_IJSH_SH_SG_EEENS5_IJNSX_ISH_SD_EES1O_EEESJ_SK_SJ_SK_NS1I_6fusion15FusionCallbacksIS1M_NS1Q_17LinearCombinationISJ_fSJ_fLNS_15FloatRoundStyleE2EEES1N_S1P_JEEENS4_5SM1004TMEM4LOAD26SM100_TMEM_LOAD_32dp32b32xENS4_13SM90_TMA_LOADENS16_INS17_ILi2ELi4ELi3EEES1A_NSX_INS5_IJS1B_SH_EEENS5_IJSH_SD_EEEEEEENS4_39AutoVectorizingCopyWithAssumedAlignmentILi128EEENS4_14SM90_TMA_STOREES25_S27_S27_EEEvvEEEEvNT_6ParamsE --------------------------
	.section	.text._ZN7cutlass13device_kernelINS_4gemm6kernel13GemmUniversalIN4cute5tupleIJiiiiEEENS1_10collective13CollectiveMmaINS1_35MainloopSm100TmaUmmaWarpSpecializedILi18ELi2ELi4ENS5_IJNS4_1CILi4EEENSA_ILi2EEENSA_ILi1EEEEEEEENS5_IJNSA_ILi128EEENSA_ILi64EEESG_EEENS_12float_e4m3_tENS5_IJlSD_lEEESJ_SK_NS4_8TiledMMAINS4_8MMA_AtomIJNS4_10MMA_TraitsINS4_25SM100_MMA_F8F6F4_2x1SM_SSEJSJ_SJ_fSG_SH_NS4_17integral_constantINS4_4UMMA5MajorELSR_0EEESS_NSP_INSQ_7ScaleInELST_0EEESU_EEEEEENS4_6LayoutINS5_IJSD_SD_SD_EEENS5_IJNSA_ILi0EEESZ_SZ_EEEEENS5_IJNS4_10UnderscoreES12_S12_EEEEENS4_28SM100_TMA_2SM_LOAD_MULTICASTENS4_14ComposedLayoutINS4_7SwizzleILi3ELi4ELi3EEENS4_18smem_ptr_flag_bitsILi8EEENSX_INS5_IJNSA_ILi8EEESG_EEENS5_IJSG_SD_EEEEEEEvNS4_8identityES15_S1F_vS1G_EENS_8epilogue10collective18CollectiveEpilogueINS1I_23Sm100TmaWarpSpecializedILi1ELi1ELi32ELb0ELb0EEEJNS5_IJSH_SH_SG_EEENS5_IJNSX_ISH_SD_EES1O_EEESJ_SK_SJ_SK_NS1I_6fusion15FusionCallbacksIS1M_NS1Q_17LinearCombinationISJ_fSJ_fLNS_15FloatRoundStyleE2EEES1N_S1P_JEEENS4_5SM1004TMEM4LOAD26SM100_TMEM_LOAD_32dp32b32xENS4_13SM90_TMA_LOADENS16_INS17_ILi2ELi4ELi3EEES1A_NSX_INS5_IJS1B_SH_EEENS5_IJSH_SD_EEEEEEENS4_39AutoVectorizingCopyWithAssumedAlignmentILi128EEENS4_14SM90_TMA_STOREES25_S27_S27_EEEvvEEEEvNT_6ParamsE,"ax",@progbits
	.align	128
.text._ZN7cutlass13device_kernelINS_4gemm6kernel13GemmUniversalIN4cute5tupleIJiiiiEEENS1_10collective13CollectiveMmaINS1_35MainloopSm100TmaUmmaWarpSpecializedILi18ELi2ELi4ENS5_IJNS4_1CILi4EEENSA_ILi2EEENSA_ILi1EEEEEEEENS5_IJNSA_ILi128EEENSA_ILi64EEESG_EEENS_12float_e4m3_tENS5_IJlSD_lEEESJ_SK_NS4_8TiledMMAINS4_8MMA_AtomIJNS4_10MMA_TraitsINS4_25SM100_MMA_F8F6F4_2x1SM_SSEJSJ_SJ_fSG_SH_NS4_17integral_constantINS4_4UMMA5MajorELSR_0EEESS_NSP_INSQ_7ScaleInELST_0EEESU_EEEEEENS4_6LayoutINS5_IJSD_SD_SD_EEENS5_IJNSA_ILi0EEESZ_SZ_EEEEENS5_IJNS4_10UnderscoreES12_S12_EEEEENS4_28SM100_TMA_2SM_LOAD_MULTICASTENS4_14ComposedLayoutINS4_7SwizzleILi3ELi4ELi3EEENS4_18smem_ptr_flag_bitsILi8EEENSX_INS5_IJNSA_ILi8EEESG_EEENS5_IJSG_SD_EEEEEEEvNS4_8identityES15_S1F_vS1G_EENS_8epilogue10collective18CollectiveEpilogueINS1I_23Sm100TmaWarpSpecializedILi1ELi1ELi32ELb0ELb0EEEJNS5_IJSH_SH_SG_EEENS5_IJNSX_ISH_SD_EES1O_EEESJ_SK_SJ_SK_NS1I_6fusion15FusionCallbacksIS1M_NS1Q_17LinearCombinationISJ_fSJ_fLNS_15FloatRoundStyleE2EEES1N_S1P_JEEENS4_5SM1004TMEM4LOAD26SM100_TMEM_LOAD_32dp32b32xENS4_13SM90_TMA_LOADENS16_INS17_ILi2ELi4ELi3EEES1A_NSX_INS5_IJS1B_SH_EEENS5_IJSH_SD_EEEEEEENS4_39AutoVectorizingCopyWithAssumedAlignmentILi128EEENS4_14SM90_TMA_STOREES25_S27_S27_EEEvvEEEEvNT_6ParamsE:
        .type           _ZN7cutlass13device_kernelINS_4gemm6kernel13GemmUniversalIN4cute5tupleIJiiiiEEENS1_10collective13CollectiveMmaINS1_35MainloopSm100TmaUmmaWarpSpecializedILi18ELi2ELi4ENS5_IJNS4_1CILi4EEENSA_ILi2EEENSA_ILi1EEEEEEEENS5_IJNSA_ILi128EEENSA_ILi64EEESG_EEENS_12float_e4m3_tENS5_IJlSD_lEEESJ_SK_NS4_8TiledMMAINS4_8MMA_AtomIJNS4_10MMA_TraitsINS4_25SM100_MMA_F8F6F4_2x1SM_SSEJSJ_SJ_fSG_SH_NS4_17integral_constantINS4_4UMMA5MajorELSR_0EEESS_NSP_INSQ_7ScaleInELST_0EEESU_EEEEEENS4_6LayoutINS5_IJSD_SD_SD_EEENS5_IJNSA_ILi0EEESZ_SZ_EEEEENS5_IJNS4_10UnderscoreES12_S12_EEEEENS4_28SM100_TMA_2SM_LOAD_MULTICASTENS4_14ComposedLayoutINS4_7SwizzleILi3ELi4ELi3EEENS4_18smem_ptr_flag_bitsILi8EEENSX_INS5_IJNSA_ILi8EEESG_EEENS5_IJSG_SD_EEEEEEEvNS4_8identityES15_S1F_vS1G_EENS_8epilogue10collective18CollectiveEpilogueINS1I_23Sm100TmaWarpSpecializedILi1ELi1ELi32ELb0ELb0EEEJNS5_IJSH_SH_SG_EEENS5_IJNSX_ISH_SD_EES1O_EEESJ_SK_SJ_SK_NS1I_6fusion15FusionCallbacksIS1M_NS1Q_17LinearCombinationISJ_fSJ_fLNS_15FloatRoundStyleE2EEES1N_S1P_JEEENS4_5SM1004TMEM4LOAD26SM100_TMEM_LOAD_32dp32b32xENS4_13SM90_TMA_LOADENS16_INS17_ILi2ELi4ELi3EEES1A_NSX_INS5_IJS1B_SH_EEENS5_IJSH_SD_EEEEEEENS4_39AutoVectorizingCopyWithAssumedAlignmentILi128EEENS4_14SM90_TMA_STOREES25_S27_S27_EEEvvEEEEvNT_6ParamsE,@function
        .size           _ZN7cutlass13device_kernelINS_4gemm6kernel13GemmUniversalIN4cute5tupleIJiiiiEEENS1_10collective13CollectiveMmaINS1_35MainloopSm100TmaUmmaWarpSpecializedILi18ELi2ELi4ENS5_IJNS4_1CILi4EEENSA_ILi2EEENSA_ILi1EEEEEEEENS5_IJNSA_ILi128EEENSA_ILi64EEESG_EEENS_12float_e4m3_tENS5_IJlSD_lEEESJ_SK_NS4_8TiledMMAINS4_8MMA_AtomIJNS4_10MMA_TraitsINS4_25SM100_MMA_F8F6F4_2x1SM_SSEJSJ_SJ_fSG_SH_NS4_17integral_constantINS4_4UMMA5MajorELSR_0EEESS_NSP_INSQ_7ScaleInELST_0EEESU_EEEEEENS4_6LayoutINS5_IJSD_SD_SD_EEENS5_IJNSA_ILi0EEESZ_SZ_EEEEENS5_IJNS4_10UnderscoreES12_S12_EEEEENS4_28SM100_TMA_2SM_LOAD_MULTICASTENS4_14ComposedLayoutINS4_7SwizzleILi3ELi4ELi3EEENS4_18smem_ptr_flag_bitsILi8EEENSX_INS5_IJNSA_ILi8EEESG_EEENS5_IJSG_SD_EEEEEEEvNS4_8identityES15_S1F_vS1G_EENS_8epilogue10collective18CollectiveEpilogueINS1I_23Sm100TmaWarpSpecializedILi1ELi1ELi32ELb0ELb0EEEJNS5_IJSH_SH_SG_EEENS5_IJNSX_ISH_SD_EES1O_EEESJ_SK_SJ_SK_NS1I_6fusion15FusionCallbacksIS1M_NS1Q_17LinearCombinationISJ_fSJ_fLNS_15FloatRoundStyleE2EEES1N_S1P_JEEENS4_5SM1004TMEM4LOAD26SM100_TMEM_LOAD_32dp32b32xENS4_13SM90_TMA_LOADENS16_INS17_ILi2ELi4ELi3EEES1A_NSX_INS5_IJS1B_SH_EEENS5_IJSH_SD_EEEEEEENS4_39AutoVectorizingCopyWithAssumedAlignmentILi128EEENS4_14SM90_TMA_STOREES25_S27_S27_EEEvvEEEEvNT_6ParamsE,(.L_x_192 - _ZN7cutlass13device_kernelINS_4gemm6kernel13GemmUniversalIN4cute5tupleIJiiiiEEENS1_10collective13CollectiveMmaINS1_35MainloopSm100TmaUmmaWarpSpecializedILi18ELi2ELi4ENS5_IJNS4_1CILi4EEENSA_ILi2EEENSA_ILi1EEEEEEEENS5_IJNSA_ILi128EEENSA_ILi64EEESG_EEENS_12float_e4m3_tENS5_IJlSD_lEEESJ_SK_NS4_8TiledMMAINS4_8MMA_AtomIJNS4_10MMA_TraitsINS4_25SM100_MMA_F8F6F4_2x1SM_SSEJSJ_SJ_fSG_SH_NS4_17integral_constantINS4_4UMMA5MajorELSR_0EEESS_NSP_INSQ_7ScaleInELST_0EEESU_EEEEEENS4_6LayoutINS5_IJSD_SD_SD_EEENS5_IJNSA_ILi0EEESZ_SZ_EEEEENS5_IJNS4_10UnderscoreES12_S12_EEEEENS4_28SM100_TMA_2SM_LOAD_MULTICASTENS4_14ComposedLayoutINS4_7SwizzleILi3ELi4ELi3EEENS4_18smem_ptr_flag_bitsILi8EEENSX_INS5_IJNSA_ILi8EEESG_EEENS5_IJSG_SD_EEEEEEEvNS4_8identityES15_S1F_vS1G_EENS_8epilogue10collective18CollectiveEpilogueINS1I_23Sm100TmaWarpSpecializedILi1ELi1ELi32ELb0ELb0EEEJNS5_IJSH_SH_SG_EEENS5_IJNSX_ISH_SD_EES1O_EEESJ_SK_SJ_SK_NS1I_6fusion15FusionCallbacksIS1M_NS1Q_17LinearCombinationISJ_fSJ_fLNS_15FloatRoundStyleE2EEES1N_S1P_JEEENS4_5SM1004TMEM4LOAD26SM100_TMEM_LOAD_32dp32b32xENS4_13SM90_TMA_LOADENS16_INS17_ILi2ELi4ELi3EEES1A_NSX_INS5_IJS1B_SH_EEENS5_IJSH_SD_EEEEEEENS4_39AutoVectorizingCopyWithAssumedAlignmentILi128EEENS4_14SM90_TMA_STOREES25_S27_S27_EEEvvEEEEvNT_6ParamsE)
        .other          _ZN7cutlass13device_kernelINS_4gemm6kernel13GemmUniversalIN4cute5tupleIJiiiiEEENS1_10collective13CollectiveMmaINS1_35MainloopSm100TmaUmmaWarpSpecializedILi18ELi2ELi4ENS5_IJNS4_1CILi4EEENSA_ILi2EEENSA_ILi1EEEEEEEENS5_IJNSA_ILi128EEENSA_ILi64EEESG_EEENS_12float_e4m3_tENS5_IJlSD_lEEESJ_SK_NS4_8TiledMMAINS4_8MMA_AtomIJNS4_10MMA_TraitsINS4_25SM100_MMA_F8F6F4_2x1SM_SSEJSJ_SJ_fSG_SH_NS4_17integral_constantINS4_4UMMA5MajorELSR_0EEESS_NSP_INSQ_7ScaleInELST_0EEESU_EEEEEENS4_6LayoutINS5_IJSD_SD_SD_EEENS5_IJNSA_ILi0EEESZ_SZ_EEEEENS5_IJNS4_10UnderscoreES12_S12_EEEEENS4_28SM100_TMA_2SM_LOAD_MULTICASTENS4_14ComposedLayoutINS4_7SwizzleILi3ELi4ELi3EEENS4_18smem_ptr_flag_bitsILi8EEENSX_INS5_IJNSA_ILi8EEESG_EEENS5_IJSG_SD_EEEEEEEvNS4_8identityES15_S1F_vS1G_EENS_8epilogue10collective18CollectiveEpilogueINS1I_23Sm100TmaWarpSpecializedILi1ELi1ELi32ELb0ELb0EEEJNS5_IJSH_SH_SG_EEENS5_IJNSX_ISH_SD_EES1O_EEESJ_SK_SJ_SK_NS1I_6fusion15FusionCallbacksIS1M_NS1Q_17LinearCombinationISJ_fSJ_fLNS_15FloatRoundStyleE2EEES1N_S1P_JEEENS4_5SM1004TMEM4LOAD26SM100_TMEM_LOAD_32dp32b32xENS4_13SM90_TMA_LOADENS16_INS17_ILi2ELi4ELi3EEES1A_NSX_INS5_IJS1B_SH_EEENS5_IJSH_SD_EEEEEEENS4_39AutoVectorizingCopyWithAssumedAlignmentILi128EEENS4_14SM90_TMA_STOREES25_S27_S27_EEEvvEEEEvNT_6ParamsE,@"STO_CUDA_ENTRY STV_DEFAULT"
_ZN7cutlass13device_kernelINS_4gemm6kernel13GemmUniversalIN4cute5tupleIJiiiiEEENS1_10collective13CollectiveMmaINS1_35MainloopSm100TmaUmmaWarpSpecializedILi18ELi2ELi4ENS5_IJNS4_1CILi4EEENSA_ILi2EEENSA_ILi1EEEEEEEENS5_IJNSA_ILi128EEENSA_ILi64EEESG_EEENS_12float_e4m3_tENS5_IJlSD_lEEESJ_SK_NS4_8TiledMMAINS4_8MMA_AtomIJNS4_10MMA_TraitsINS4_25SM100_MMA_F8F6F4_2x1SM_SSEJSJ_SJ_fSG_SH_NS4_17integral_constantINS4_4UMMA5MajorELSR_0EEESS_NSP_INSQ_7ScaleInELST_0EEESU_EEEEEENS4_6LayoutINS5_IJSD_SD_SD_EEENS5_IJNSA_ILi0EEESZ_SZ_EEEEENS5_IJNS4_10UnderscoreES12_S12_EEEEENS4_28SM100_TMA_2SM_LOAD_MULTICASTENS4_14ComposedLayoutINS4_7SwizzleILi3ELi4ELi3EEENS4_18smem_ptr_flag_bitsILi8EEENSX_INS5_IJNSA_ILi8EEESG_EEENS5_IJSG_SD_EEEEEEEvNS4_8identityES15_S1F_vS1G_EENS_8epilogue10collective18CollectiveEpilogueINS1I_23Sm100TmaWarpSpecializedILi1ELi1ELi32ELb0ELb0EEEJNS5_IJSH_SH_SG_EEENS5_IJNSX_ISH_SD_EES1O_EEESJ_SK_SJ_SK_NS1I_6fusion15FusionCallbacksIS1M_NS1Q_17LinearCombinationISJ_fSJ_fLNS_15FloatRoundStyleE2EEES1N_S1P_JEEENS4_5SM1004TMEM4LOAD26SM100_TMEM_LOAD_32dp32b32xENS4_13SM90_TMA_LOADENS16_INS17_ILi2ELi4ELi3EEES1A_NSX_INS5_IJS1B_SH_EEENS5_IJSH_SD_EEEEEEENS4_39AutoVectorizingCopyWithAssumedAlignmentILi128EEENS4_14SM90_TMA_STOREES25_S27_S27_EEEvvEEEEvNT_6ParamsE:
[----:B------:R-:W1:Y:S01]  /*0000*/  LDC R1, c[0x0][0x37c] ;  /* 0x0000df00ff017b82 */ /* 0x000e620000000800 */
[----:B------:R-:W2:Y:S01]  /*0010*/  S2R R69, SR_TID.X ;  /* 0x0000000000457919 */ /* 0x000ea20000002100 */
[----:B------:R-:W3:Y:S06]  /*0020*/  LDCU.64 UR6, c[0x0][0x890] ;  /* 0x00011200ff0677ac */ /* 0x000eec0008000a00 */
[----:B------:R-:W4:Y:S01]  /*0030*/  S2UR UR54, SR_CgaCtaId ;  /* 0x00000000003679c3 */ /* 0x000f220000008800 */
[----:B------:R-:W-:Y:S01]  /*0040*/  PRMT R80, RZ, 0x7610, R80 ;  /* 0x00007610ff507816 */ /* 0x000fe20000000050 */
[----:B------:R-:W1:Y:S01]  /*0050*/  LDCU.64 UR52, c[0x0][0x358] ;  /* 0x00006b00ff3477ac */ /* 0x000e620008000a00 */
[----:B------:R-:W-:-:S02]  /*0060*/  ELECT P0, URZ, PT ;  /* 0x0000000000ff782f */ /* 0x000fc40003800000 */
[----:B---3--:R-:W-:-:S04]  /*0070*/  ISETP.NE.U32.AND P1, PT, RZ, UR6, PT ;  /* 0x00000006ff007c0c */ /* 0x008fc8000bf25070 */
[----:B------:R-:W-:Y:S01]  /*0080*/  ISETP.NE.AND.EX P2, PT, RZ, UR7, PT, P1 ;  /* 0x00000007ff007c0c */ /* 0x000fe2000bf45310 */
[----:B----4-:R-:W-:Y:S02]  /*0090*/  ULOP3.LUT UR18, UR54, 0x1, URZ, 0xc0, !UPT ;  /* 0x0000000136127892 */ /* 0x010fe4000f8ec0ff */
[----:B------:R-:W-:Y:S01]  /*00a0*/  ULOP3.LUT UR17, UR54, 0x1, URZ, 0x3c, !UPT ;  /* 0x0000000136117892 */ /* 0x000fe2000f8e3cff */
[----:B--2---:R-:W-:-:S05]  /*00b0*/  SHF.R.U32.HI R81, RZ, 0x5, R69 ;  /* 0x00000005ff517819 */ /* 0x004fca0000011645 */
[----:B------:R-:W2:Y:S02]  /*00c0*/  SHFL.IDX PT, R0, R81, RZ, 0x1f ;  /* 0x00001fff51007589 */ /* 0x000ea400000e0000 */
[----:B--2---:R-:W-:Y:S02]  /*00d0*/  R2UR UR11, R0 ;  /* 0x00000000000b72ca */ /* 0x004fe400000e0000 */
[----:B-1----:R-:W-:Y:S05]  /*00e0*/  @P2 BRA `(.L_x_0) ;  /* 0x00000000002c2947 */ /* 0x002fea0003800000 */
[----:B------:R-:W1:Y:S02]  /*00f0*/  LDCU.64 UR4, c[0x0][0x888] ;  /* 0x00011100ff0477ac */ /* 0x000e640008000a00 */
[----:B-1----:R-:W-:-:S04]  /*0100*/  UISETP.NE.U32.AND UP0, UPT, UR4, URZ, UPT ;  /* 0x000000ff0400728c */ /* 0x002fc8000bf05070 */
[----:B------:R-:W-:-:S09]  /*0110*/  UISETP.NE.AND.EX UP0, UPT, UR5, URZ, UPT, UP0 ;  /* 0x000000ff0500728c */ /* 0x000fd2000bf05300 */
[----:B------:R-:W-:Y:S05]  /*0120*/  BRA.U !UP0, `(.L_x_1) ;  /* 0x0000000108107547 */ /* 0x000fea000b800000 */
[----:B------:R-:W1:Y:S02]  /*0130*/  LDC.64 R2, c[0x0][0x888] ;  /* 0x00022200ff027b82 */ /* 0x000e640000000a00 */
[----:B-1----:R1:W5:Y:S01]  /*0140*/  LDG.E R39, desc[UR52][R2.64] ;  /* 0x0000003402277981 */ /* 0x002362000c1e1900 */
[----:B------:R-:W-:Y:S01]  /*0150*/  HFMA2 R80, -RZ, RZ, 0, 5.9604644775390625e-08 ;  /* 0x00000001ff507431 */ /* 0x000fe200000001ff */
[----:B------:R-:W-:Y:S05]  /*0160*/  BRA `(.L_x_0) ;  /* 0x00000000000c7947 */ /* 0x000fea0003800000 */
.L_x_1:
[----:B------:R-:W1:Y:S01]  /*0170*/  LDCU UR4, c[0x0][0x880] ;  /* 0x00011000ff0477ac */ /* 0x000e620008000800 */
[----:B------:R-:W-:Y:S01]  /*0180*/  HFMA2 R80, -RZ, RZ, 0, 5.9604644775390625e-08 ;  /* 0x00000001ff507431 */ /* 0x000fe200000001ff */
[----:B-1----:R-:W-:-:S07]  /*0190*/  MOV R39, UR4 ;  /* 0x0000000400277c02 */ /* 0x002fce0008000f00 */
.L_x_0:
[----:B------:R-:W2:Y:S02]  /*01a0*/  LDCU.64 UR4, c[0x0][0x8b0] ;  /* 0x00011600ff0477ac */ /* 0x000ea40008000a00 */
[----:B--2---:R-:W-:-:S04]  /*01b0*/  UISETP.NE.U32.AND UP0, UPT, UR4, URZ, UPT ;  /* 0x000000ff0400728c */ /* 0x004fc8000bf05070 */
[----:B------:R-:W-:-:S09]  /*01c0*/  UISETP.NE.AND.EX UP0, UPT, UR5, URZ, UPT, UP0 ;  /* 0x000000ff0500728c */ /* 0x000fd2000bf05300 */
[----:B------:R-:W-:Y:S05]  /*01d0*/  BRA.U UP0, `(.L_x_2) ;  /* 0x0000000100247547 */ /* 0x000fea000b800000 */
[----:B------:R-:W2:Y:S02]  /*01e0*/  LDCU.64 UR4, c[0x0][0x8a8] ;  /* 0x00011500ff0477ac */ /* 0x000ea40008000a00 */
[----:B--2---:R-:W-:-:S04]  /*01f0*/  UISETP.NE.U32.AND UP0, UPT, UR4, URZ, UPT ;  /* 0x000000ff0400728c */ /* 0x004fc8000bf05070 */
[----:B------:R-:W-:-:S09]  /*0200*/  UISETP.NE.AND.EX UP0, UPT, UR5, URZ, UPT, UP0 ;  /* 0x000000ff0500728c */ /* 0x000fd2000bf05300 */
[----:B------:R-:W-:Y:S05]  /*0210*/  BRA.U !UP0, `(.L_x_3) ;  /* 0x00000001080c7547 */ /* 0x000fea000b800000 */
[----:B-1----:R-:W1:Y:S02]  /*0220*/  LDC.64 R2, c[0x0][0x8a8] ;  /* 0x00022a00ff027b82 */ /* 0x002e640000000a00 */
[----:B-1----:R2:W5:Y:S01]  /*0230*/  LDG.E R38, desc[UR52][R2.64] ;  /* 0x0000003402267981 */ /* 0x002562000c1e1900 */
[----:B------:R-:W-:Y:S05]  /*0240*/  BRA `(.L_x_2) ;  /* 0x0000000000087947 */ /* 0x000fea0003800000 */
.L_x_3:
[----:B------:R-:W2:Y:S02]  /*0250*/  LDCU UR4, c[0x0][0x8a0] ;  /* 0x00011400ff0477ac */ /* 0x000ea40008000800 */
[----:B--2---:R-:W-:Y:S02]  /*0260*/  MOV R38, UR4 ;  /* 0x0000000400267c02 */ /* 0x004fe40008000f00 */
.L_x_2:
[----:B------:R-:W-:Y:S01]  /*0270*/  IMAD.U32 R0, RZ, RZ, UR11 ;  /* 0x0000000bff007e24 */ /* 0x000fe2000f8e00ff */
[----:B------:R-:W-:Y:S04]  /*0280*/  BSSY.RECONVERGENT B0, `(.L_x_4) ;  /* 0x000000c000007945 */ /* 0x000fe80003800200 */
[C---:B------:R-:W-:Y:S02]  /*0290*/  ISETP.NE.OR P3, PT, R0.reuse, 0x1, !P0 ;  /* 0x000000010000780c */ /* 0x040fe40004765670 */
[----:B------:R-:W-:-:S11]  /*02a0*/  ISETP.NE.OR P2, PT, R0, 0x3, !P0 ;  /* 0x000000030000780c */ /* 0x000fd60004745670 */
[----:B------:R-:W-:Y:S05]  /*02b0*/  @P3 BRA `(.L_x_5) ;  /* 0x0000000000203947 */ /* 0x000fea0003800000 */
[----:B------:R-:W3:Y:S02]  /*02c0*/  LDCU.64 UR4, c[0x0][0x348] ;  /* 0x00006900ff0477ac */ /* 0x000ee40008000a00 */
[----:B---3--:R-:W-:Y:S02]  /*02d0*/  UIADD3 UR8, UP1, UPT, UR4, 0x80, URZ ;  /* 0x0000008004087890 */ /* 0x008fe4000ff3e0ff */
[----:B------:R-:W-:Y:S02]  /*02e0*/  UIADD3 UR4, UP0, UPT, UR4, 0x180, URZ ;  /* 0x0000018004047890 */ /* 0x000fe4000ff1e0ff */
[----:B------:R-:W-:Y:S02]  /*02f0*/  UIADD3.X UR9, UPT, UPT, URZ, UR5, URZ, UP1, !UPT ;  /* 0x00000005ff097290 */ /* 0x000fe40008ffe4ff */
[----:B------:R-:W-:-:S07]  /*0300*/  UIADD3.X UR5, UPT, UPT, URZ, UR5, URZ, UP0, !UPT ;  /* 0x00000005ff057290 */ /* 0x000fce00087fe4ff */
[----:B------:R3:W-:Y:S02]  /*0310*/  UTMACCTL.PF [UR8] ;  /* 0x00000000080079b9 */ /* 0x0007e40008040000 */
[----:B------:R3:W-:Y:S02]  /*0320*/  UTMACCTL.PF [UR4] ;  /* 0x00000000040079b9 */ /* 0x0007e40008040000 */
[----:B---3--:R-:W-:Y:S01]  /*0330*/  NOP ;  /* 0x0000000000007918 */ /* 0x008fe20000000000 */
.L_x_5:
[----:B------:R-:W-:Y:S05]  /*0340*/  BSYNC.RECONVERGENT B0 ;  /* 0x0000000000007941 */ /* 0x000fea0003800200 */
.L_x_4:
[----:B------:R-:W-:Y:S04]  /*0350*/  BSSY.RECONVERGENT B0, `(.L_x_6) ;  /* 0x000000a000007945 */ /* 0x000fe80003800200 */
        /* <DEDUP_REMOVED lines=9> */
.L_x_7:
[----:B------:R-:W-:Y:S05]  /*03f0*/  BSYNC.RECONVERGENT B0 ;  /* 0x0000000000007941 */ /* 0x000fea0003800200 */
.L_x_6:
[----:B------:R-:W3:Y:S01]  /*0400*/  LDCU.64 UR4, c[0x0][0x888] ;  /* 0x00011100ff0477ac */ /* 0x000ee20008000a00 */
[----:B------:R-:W-:Y:S01]  /*0410*/  ISETP.NE.AND.EX P1, PT, RZ, UR7, PT, P1 ;  /* 0x00000007ff007c0c */ /* 0x000fe2000bf25310 */
[----:B------:R-:W-:Y:S01]  /*0420*/  UPLOP3.LUT UP5, UPT, UPT, UPT, UPT, 0x80, 0x8 ;  /* 0x000000000008789c */ /* 0x000fe20003faf070 */
[----:B---3--:R-:W-:-:S04]  /*0430*/  ISETP.NE.U32.AND P2, PT, RZ, UR4, PT ;  /* 0x00000004ff007c0c */ /* 0x008fc8000bf45070 */
[----:B------:R-:W-:-:S13]  /*0440*/  ISETP.NE.AND.EX P2, PT, RZ, UR5, PT, P2 ;  /* 0x00000005ff007c0c */ /* 0x000fda000bf45320 */
[----:B------:R-:W-:Y:S05]  /*0450*/  @P2 BRA P1, `(.L_x_8) ;  /* 0x0000000000282947 */ /* 0x000fea0000800000 */
[----:B------:R-:W-:Y:S01]  /*0460*/  UISETP.NE.U32.AND UP0, UPT, UR6, URZ, UPT ;  /* 0x000000ff0600728c */ /* 0x000fe2000bf05070 */
[----:B-----5:R-:W-:Y:S01]  /*0470*/  FSETP.NEU.AND P1, PT, R39, RZ, PT ;  /* 0x000000ff2700720b */ /* 0x020fe20003f2d000 */
[----:B------:R-:W-:Y:S02]  /*0480*/  UISETP.NE.U32.AND UP2, UPT, UR4, URZ, UPT ;  /* 0x000000ff0400728c */ /* 0x000fe4000bf45070 */
[----:B------:R-:W-:Y:S02]  /*0490*/  UISETP.NE.AND.EX UP1, UPT, UR7, URZ, UPT, UP0 ;  /* 0x000000ff0700728c */ /* 0x000fe4000bf25300 */
[----:B------:R-:W-:-:S04]  /*04a0*/  UISETP.NE.AND.EX UP0, UPT, UR5, URZ, UPT, UP2 ;  /* 0x000000ff0500728c */ /* 0x000fc8000bf05320 */
[----:B------:R-:W-:-:S04]  /*04b0*/  USEL UR4, URZ, 0xffffffff, UP0 ;  /* 0xffffffffff047887 */ /* 0x000fc80008000000 */
[----:B------:R-:W-:Y:S01]  /*04c0*/  VOTEU.ANY UP0, P1 ;  /* 0x0000000000ff7886 */ /* 0x000fe20000800100 */
[----:B------:R-:W-:-:S04]  /*04d0*/  @!UP1 USEL UR4, URZ, 0xffffffff, UP0 ;  /* 0xffffffffff049887 */ /* 0x000fc80008000000 */
[----:B------:R-:W-:-:S04]  /*04e0*/  ULOP3.LUT UR4, UR4, 0x1, URZ, 0xc0, !UPT ;  /* 0x0000000104047892 */ /* 0x000fc8000f8ec0ff */
[----:B------:R-:W-:-:S11]  /*04f0*/  UISETP.NE.U32.AND UP5, UPT, UR4, 0x1, UPT ;  /* 0x000000010400788c */ /* 0x000fd6000bfa5070 */
.L_x_8:
[----:B------:R-:W3:Y:S01]  /*0500*/  SHFL.IDX PT, R0, R81, RZ, 0x1f ;  /* 0x00001fff51007589 */ /* 0x000ee200000e0000 */
[----:B------:R-:W-:-:S04]  /*0510*/  UISETP.NE.AND UP0, UPT, UR11, 0x2, UPT ;  /* 0x000000020b00788c */ /* 0x000fc8000bf05270 */
[----:B------:R-:W-:Y:S02]  /*0520*/  UISETP.EQ.AND UP1, UPT, UR18, URZ, !UP0 ;  /* 0x000000ff1200728c */ /* 0x000fe4000c722270 */
[----:B------:R-:W-:-:S04]  /*0530*/  USEL UR26, URZ, 0x1, UP0 ;  /* 0x00000001ff1a7887 */ /* 0x000fc80008000000 */
[----:B------:R-:W-:Y:S02]  /*0540*/  PLOP3.LUT P3, PT, P0, PT, UP1, 0x80, 0x8 ;  /* 0x000000000008781c */ /* 0x000fe4000076f018 */
[----:B---3--:R-:W-:-:S13]  /*0550*/  ISETP.NE.AND P1, PT, R0, RZ, PT ;  /* 0x000000ff0000720c */ /* 0x008fda0003f25270 */
[----:B------:R-:W-:Y:S05]  /*0560*/  @P1 BRA `(.L_x_9) ;  /* 0x0000000000d01947 */ /* 0x000fea0003800000 */
[----:B------:R-:W-:Y:S01]  /*0570*/  ELECT P1, URZ, PT ;  /* 0x0000000000ff782f */ /* 0x000fe20003820000 */
[----:B------:R-:W-:-:S12]  /*0580*/  BSSY.RECONVERGENT B0, `(.L_x_9) ;  /* 0x0000032000007945 */ /* 0x000fd80003800200 */
[----:B------:R-:W-:Y:S05]  /*0590*/  @!P1 BRA `(.L_x_10) ;  /* 0x0000000000c09947 */ /* 0x000fea0003800000 */
[----:B------:R-:W-:Y:S01]  /*05a0*/  UMOV UR6, 0x400 ;  /* 0x0000040000067882 */ /* 0x000fe20000000000 */
[----:B------:R-:W-:Y:S01]  /*05b0*/  UMOV UR5, 0x1 ;  /* 0x0000000100057882 */ /* 0x000fe20000000000 */
[----:B------:R-:W-:Y:S01]  /*05c0*/  UMOV UR4, 0x3 ;  /* 0x0000000300047882 */ /* 0x000fe20000000000 */
[----:B------:R-:W-:Y:S02]  /*05d0*/  ULEA UR6, UR54, UR6, 0x18 ;  /* 0x0000000636067291 */ /* 0x000fe4000f8ec0ff */
[----:B------:R-:W-:-:S04]  /*05e0*/  UIADD3 UR8, UPT, UPT, -UR5, 0x100000, URZ ;  /* 0x0010000005087890 */ /* 0x000fc8000fffe1ff */
[----:B------:R-:W-:Y:S02]  /*05f0*/  USHF.L.U32 UR9, UR8, 0xb, URZ ;  /* 0x0000000b08097899 */ /* 0x000fe400080006ff */
[----:B------:R-:W-:Y:S02]  /*0600*/  USHF.L.U32 UR8, UR8, 0x1, URZ ;  /* 0x0000000108087899 */ /* 0x000fe400080006ff */
[----:B------:R-:W-:-:S04]  /*0610*/  UIADD3 UR4, UPT, UPT, -UR4, 0x100000, URZ ;  /* 0x0010000004047890 */ /* 0x000fc8000fffe1ff */
[----:B------:R-:W-:Y:S02]  /*0620*/  USHF.L.U32 UR5, UR4, 0xb, URZ ;  /* 0x0000000b04057899 */ /* 0x000fe400080006ff */
[----:B------:R-:W-:Y:S01]  /*0630*/  USHF.L.U32 UR4, UR4, 0x1, URZ ;  /* 0x0000000104047899 */ /* 0x000fe200080006ff */
[----:B------:R-:W3:Y:S03]  /*0640*/  FENCE.VIEW.ASYNC.S ;  /* 0x00000000000073c6 */ /* 0x000ee60000000000 */
[----:B---3--:R3:W4:Y:S08]  /*0650*/  SYNCS.EXCH.64 URZ, [UR6], UR8 ;  /* 0x0000000806ff75b2 */ /* 0x0087300008000100 */
[----:B------:R3:W1:Y:S01]  /*0660*/  SYNCS.EXCH.64 URZ, [UR6+0x90], UR4 ;  /* 0x0000900406ff75b2 */ /* 0x0006620008000100 */
        /* <DEDUP_REMOVED lines=33> */
[----:B------:R3:W1:Y:S02]  /*0880*/  SYNCS.EXCH.64 URZ, [UR6+0x118], UR4 ;  /* 0x0001180406ff75b2 */ /* 0x0006640008000100 */
[----:B---34-:R-:W-:Y:S01]  /*0890*/  NOP ;  /* 0x0000000000007918 */ /* 0x018fe20000000000 */
.L_x_10:
[----:B------:R-:W-:Y:S05]  /*08a0*/  BSYNC.RECONVERGENT B0 ;  /* 0x0000000000007941 */ /* 0x000fea0003800200 */
.L_x_9:
[----:B------:R-:W3:Y:S01]  /*08b0*/  SHFL.IDX PT, R0, R81, RZ, 0x1f ;  /* 0x00001fff51007589 */ /* 0x000ee200000e0000 */
[----:B------:R-:W-:Y:S01]  /*08c0*/  NOP ;  /* 0x0000000000007918 */ /* 0x000fe20000000000 */
[----:B---3--:R-:W-:-:S13]  /*08d0*/  ISETP.NE.AND P1, PT, R0, 0x1, PT ;  /* 0x000000010000780c */ /* 0x008fda0003f25270 */
[----:B------:R-:W-:Y:S05]  /*08e0*/  @P1 BRA `(.L_x_11) ;  /* 0x00000000003c1947 */ /* 0x000fea0003800000 */
        /* <DEDUP_REMOVED lines=10> */
[----:B------:R-:W-:Y:S01]  /*0990*/  ELECT P1, URZ, PT ;  /* 0x0000000000ff782f */ /* 0x000fe20003820000 */
[----:B------:R-:W3:Y:S02]  /*09a0*/  FENCE.VIEW.ASYNC.S ;  /* 0x00000000000073c6 */ /* 0x000ee40000000000 */
[----:B---3--:R3:W4:Y:S08]  /*09b0*/  SYNCS.EXCH.64 URZ, [UR6+0x120], UR8 ;  /* 0x0001200806ff75b2 */ /* 0x0087300008000100 */
[----:B------:R3:W1:Y:S01]  /*09c0*/  SYNCS.EXCH.64 URZ, [UR6+0x128], UR4 ;  /* 0x0001280406ff75b2 */ /* 0x0006620008000100 */
[----:B------:R-:W-:Y:S01]  /*09d0*/  NOP ;  /* 0x0000000000007918 */ /* 0x000fe20000000000 */
.L_x_11:
[----:B------:R-:W2:Y:S01]  /*09e0*/  SHFL.IDX PT, R0, R81, RZ, 0x1f ;  /* 0x00001fff51007589 */ /* 0x000ea200000e0000 */
[----:B------:R-:W-:Y:S01]  /*09f0*/  NOP ;  /* 0x0000000000007918 */ /* 0x000fe20000000000 */
[----:B--2---:R-:W-:-:S13]  /*0a00*/  ISETP.NE.AND P1, PT, R0, 0x3, PT ;  /* 0x000000030000780c */ /* 0x004fda0003f25270 */
[----:B------:R-:W-:Y:S05]  /*0a10*/  @P1 BRA `(.L_x_12) ;  /* 0x00000000002c1947 */ /* 0x000fea0003800000 */
[----:B---3--:R-:W-:Y:S01]  /*0a20*/  UMOV UR5, 0x400 ;  /* 0x0000040000057882 */ /* 0x008fe20000000000 */
[----:B------:R-:W-:Y:S01]  /*0a30*/  UMOV UR4, 0x20 ;  /* 0x0000002000047882 */ /* 0x000fe20000000000 */
[----:B------:R-:W-:Y:S02]  /*0a40*/  ULEA UR5, UR54, UR5, 0x18 ;  /* 0x0000000536057291 */ /* 0x000fe4000f8ec0ff */
[----:B------:R-:W-:-:S04]  /*0a50*/  UIADD3 UR6, UPT, UPT, -UR4, 0x100000, URZ ;  /* 0x0010000004067890 */ /* 0x000fc8000fffe1ff */
[----:B------:R-:W-:Y:S02]  /*0a60*/  USHF.L.U32 UR7, UR6, 0xb, URZ ;  /* 0x0000000b06077899 */ /* 0x000fe400080006ff */
[----:B------:R-:W-:Y:S01]  /*0a70*/  USHF.L.U32 UR6, UR6, 0x1, URZ ;  /* 0x0000000106067899 */ /* 0x000fe200080006ff */
[----:B------:R-:W-:Y:S01]  /*0a80*/  ELECT P1, URZ, PT ;  /* 0x0000000000ff782f */ /* 0x000fe20003820000 */
[----:B------:R-:W2:Y:S10]  /*0a90*/  FENCE.VIEW.ASYNC.S ;  /* 0x00000000000073c6 */ /* 0x000eb40000000000 */
[----:B--2---:R2:W3:Y:S01]  /*0aa0*/  SYNCS.EXCH.64 URZ, [UR5+0x130], UR6 ;  /* 0x0001300605ff75b2 */ /* 0x0044e20008000100 */
[----:B------:R2:W1:Y:S01]  /*0ab0*/  SYNCS.EXCH.64 URZ, [UR5+0x138], UR6 ;  /* 0x0001380605ff75b2 */ /* 0x0004620008000100 */
[----:B------:R-:W-:Y:S01]  /*0ac0*/  NOP ;  /* 0x0000000000007918 */ /* 0x000fe20000000000 */
.L_x_12:
[----:B------:R-:W4:Y:S01]  /*0ad0*/  SHFL.IDX PT, R0, R81, RZ, 0x1f ;  /* 0x00001fff51007589 */ /* 0x000f2200000e0000 */
[----:B------:R-:W-:Y:S01]  /*0ae0*/  NOP ;  /* 0x0000000000007918 */ /* 0x000fe20000000000 */
[----:B----4-:R-:W-:-:S13]  /*0af0*/  ISETP.NE.AND P1, PT, R0, 0x4, PT ;  /* 0x000000040000780c */ /* 0x010fda0003f25270 */
[----:B------:R-:W-:Y:S05]  /*0b00*/  @P1 BRA `(.L_x_13) ;  /* 0x0000000000481947 */ /* 0x000fea0003800000 */
[----:B--23--:R-:W-:Y:S01]  /*0b10*/  UMOV UR6, 0x720 ;  /* 0x0000072000067882 */ /* 0x00cfe20000000000 */
[----:B------:R-:W-:Y:S01]  /*0b20*/  UMOV UR5, 0x400 ;  /* 0x0000040000057882 */ /* 0x000fe20000000000 */
[----:B------:R-:W-:Y:S01]  /*0b30*/  USEL UR6, UR6, 0x620, UP5 ;  /* 0x0000062006067887 */ /* 0x000fe2000a800000 */
        /* <DEDUP_REMOVED lines=9> */
[----:B------:R-:W2:Y:S02]  /*0bd0*/  FENCE.VIEW.ASYNC.S ;  /* 0x00000000000073c6 */ /* 0x000ea40000000000 */
[----:B--2---:R4:W2:Y:S08]  /*0be0*/  SYNCS.EXCH.64 URZ, [UR5+0x140], UR8 ;  /* 0x0001400805ff75b2 */ /* 0x0048b00008000100 */
[----:B------:R4:W3:Y:S01]  /*0bf0*/  SYNCS.EXCH.64 URZ, [UR5+0x150], UR6 ;  /* 0x0001500605ff75b2 */ /* 0x0008e20008000100 */
[----:B------:R4:W1:Y:S01]  /*0c00*/  SYNCS.EXCH.64 URZ, [UR5+0x148], UR8 ;  /* 0x0001480805ff75b2 */ /* 0x0008620008000100 */
[----:B------:R4:W1:Y:S02]  /*0c10*/  SYNCS.EXCH.64 URZ, [UR5+0x158], UR6 ;  /* 0x0001580605ff75b2 */ /* 0x0008640008000100 */
[----:B----4-:R-:W-:Y:S01]  /*0c20*/  NOP ;  /* 0x0000000000007918 */ /* 0x010fe20000000000 */
.L_x_13:
[----:B------:R-:W4:Y:S01]  /*0c30*/  SHFL.IDX PT, R0, R81, RZ, 0x1f ;  /* 0x00001fff51007589 */ /* 0x000f2200000e0000 */
[----:B------:R-:W-:Y:S01]  /*0c40*/  NOP ;  /* 0x0000000000007918 */ /* 0x000fe20000000000 */
[----:B----4-:R-:W-:-:S13]  /*0c50*/  ISETP.NE.AND P1, PT, R0, 0x5, PT ;  /* 0x000000050000780c */ /* 0x010fda0003f25270 */
[----:B------:R-:W-:Y:S05]  /*0c60*/  @P1 BRA `(.L_x_14) ;  /* 0x0000000000541947 */ /* 0x000fea0003800000 */
[----:B--23--:R-:W-:Y:S01]  /*0c70*/  UMOV UR6, 0x400 ;  /* 0x0000040000067882 */ /* 0x00cfe20000000000 */
        /* <DEDUP_REMOVED lines=14> */
[----:B------:R4:W1:Y:S01]  /*0d60*/  SYNCS.EXCH.64 URZ, [UR6+0x188], UR4 ;  /* 0x0001880406ff75b2 */ /* 0x0008620008000100 */
[----:B------:R4:W1:Y:S01]  /*0d70*/  SYNCS.EXCH.64 URZ, [UR6+0x170], UR8 ;  /* 0x0001700806ff75b2 */ /* 0x0008620008000100 */
[----:B------:R4:W1:Y:S01]  /*0d80*/  SYNCS.EXCH.64 URZ, [UR6+0x190], UR4 ;  /* 0x0001900406ff75b2 */ /* 0x0008620008000100 */
[----:B------:R4:W1:Y:S01]  /*0d90*/  SYNCS.EXCH.64 URZ, [UR6+0x178], UR8 ;  /* 0x0001780806ff75b2 */ /* 0x0008620008000100 */
[----:B------:R4:W1:Y:S02]  /*0da0*/  SYNCS.EXCH.64 URZ, [UR6+0x198], UR4 ;  /* 0x0001980406ff75b2 */ /* 0x0008640008000100 */
[----:B----4-:R-:W-:Y:S01]  /*0db0*/  NOP ;  /* 0x0000000000007918 */ /* 0x010fe20000000000 */
.L_x_14:
[----:B------:R-:W4:Y:S01]  /*0dc0*/  SHFL.IDX PT, R0, R81, RZ, 0x1f ;  /* 0x00001fff51007589 */ /* 0x000f2200000e0000 */
[----:B------:R-:W-:Y:S01]  /*0dd0*/  ISETP.NE.OR P0, PT, RZ, UR11, !P0 ;  /* 0x0000000bff007c0c */ /* 0x000fe2000c705670 */
[----:B------:R-:W-:Y:S01]  /*0de0*/  NOP ;  /* 0x0000000000007918 */ /* 0x000fe20000000000 */
[----:B----4-:R-:W-:-:S13]  /*0df0*/  ISETP.NE.AND P1, PT, R0, 0x3, PT ;  /* 0x000000030000780c */ /* 0x010fda0003f25270 */
[----:B------:R-:W-:Y:S05]  /*0e00*/  @P1 BRA `(.L_x_15) ;  /* 0x0000000000341947 */ /* 0x000fea0003800000 */
[----:B--23--:R-:W-:Y:S01]  /*0e10*/  UMOV UR5, 0x400 ;  /* 0x0000040000057882 */ /* 0x00cfe20000000000 */
[----:B------:R-:W-:Y:S01]  /*0e20*/  UMOV UR4, 0x20 ;  /* 0x0000002000047882 */ /* 0x000fe20000000000 */
[----:B------:R-:W-:Y:S02]  /*0e30*/  ULEA UR5, UR54, UR5, 0x18 ;  /* 0x0000000536057291 */ /* 0x000fe4000f8ec0ff */
[----:B------:R-:W-:-:S04]  /*0e40*/  UIADD3 UR6, UPT, UPT, -UR4, 0x100000, URZ ;  /* 0x0010000004067890 */ /* 0x000fc8000fffe1ff */
[----:B------:R-:W-:Y:S02]  /*0e50*/  USHF.L.U32 UR7, UR6, 0xb, URZ ;  /* 0x0000000b06077899 */ /* 0x000fe400080006ff */
[----:B------:R-:W-:Y:S01]  /*0e60*/  USHF.L.U32 UR6, UR6, 0x1, URZ ;  /* 0x0000000106067899 */ /* 0x000fe200080006ff */
[----:B------:R-:W-:Y:S01]  /*0e70*/  ELECT P1, URZ, PT ;  /* 0x0000000000ff782f */ /* 0x000fe20003820000 */
[----:B------:R-:W2:Y:S10]  /*0e80*/  FENCE.VIEW.ASYNC.S ;  /* 0x00000000000073c6 */ /* 0x000eb40000000000 */
[----:B--2---:R4:W2:Y:S01]  /*0e90*/  SYNCS.EXCH.64 URZ, [UR5+0x1a0], UR6 ;  /* 0x0001a00605ff75b2 */ /* 0x0048a20008000100 */
[----:B------:R4:W3:Y:S01]  /*0ea0*/  SYNCS.EXCH.64 URZ, [UR5+0x1b0], UR6 ;  /* 0x0001b00605ff75b2 */ /* 0x0008e20008000100 */
[----:B------:R4:W1:Y:S01]  /*0eb0*/  SYNCS.EXCH.64 URZ, [UR5+0x1a8], UR6 ;  /* 0x0001a80605ff75b2 */ /* 0x0008620008000100 */
[----:B------:R4:W1:Y:S02]  /*0ec0*/  SYNCS.EXCH.64 URZ, [UR5+0x1b8], UR6 ;  /* 0x0001b80605ff75b2 */ /* 0x0008640008000100 */
[----:B----4-:R-:W-:Y:S01]  /*0ed0*/  NOP ;  /* 0x0000000000007918 */ /* 0x010fe20000000000 */
.L_x_15:
[----:B------:R-:W4:Y:S01]  /*0ee0*/  LDCU UR12, c[0x0][0x36c] ;  /* 0x00006d80ff0c77ac */ /* 0x000f220008000800 */
[----:B------:R-:W-:Y:S01]  /*0ef0*/  LOP3.LUT R0, R69, 0x1f, RZ, 0xc0, !PT ;  /* 0x0000001f45007812 */ /* 0x000fe200078ec0ff */
[----:B------:R-:W-:Y:S01]  /*0f00*/  NOP ;  /* 0x0000000000007918 */ /* 0x000fe20000000000 */
[----:B------:R-:W-:Y:S01]  /*0f10*/  VOTEU.ALL UP0, P0 ;  /* 0x0000000000ff7886 */ /* 0x000fe20000000000 */
[----:B--23--:R-:W-:Y:S01]  /*0f20*/  UMOV UR6, 0x20 ;  /* 0x0000002000067882 */ /* 0x00cfe20000000000 */
[----:B------:R-:W-:-:S03]  /*0f30*/  UISETP.NE.AND UP6, UPT, UR11, URZ, UPT ;  /* 0x000000ff0b00728c */ /* 0x000fc6000bfc5270 */
[----:B------:R-:W-:Y:S01]  /*0f40*/  @!UP0 UMOV UR4, 0x400 ;  /* 0x0000040000048882 */ /* 0x000fe20000000000 */
[----:B------:R-:W-:-:S04]  /*0f50*/  @!UP0 UIADD3 UR6, UPT, UPT, -UR6, 0x100000, URZ ;  /* 0x0010000006068890 */ /* 0x000fc8000fffe1ff */
[----:B------:R-:W-:Y:S02]  /*0f60*/  @!UP0 USHF.L.U32 UR7, UR6, 0xb, URZ ;  /* 0x0000000b06078899 */ /* 0x000fe400080006ff */
[----:B------:R-:W-:Y:S02]  /*0f70*/  @!UP0 USHF.L.U32 UR6, UR6, 0x1, URZ ;  /* 0x0000000106068899 */ /* 0x000fe400080006ff */
[----:B------:R-:W-:Y:S01]  /*0f80*/  @!UP0 ULEA UR4, UR54, UR4, 0x18 ;  /* 0x0000000436048291 */ /* 0x000fe2000f8ec0ff */
[----:B------:R-:W-:Y:S01]  /*0f90*/  VOTEU.ALL UP0, P0 ;  /* 0x0000000000ff7886 */ /* 0x000fe20000000000 */
[----:B----4-:R-:W-:Y:S01]  /*0fa0*/  UISETP.EQ.U32.AND UP1, UPT, UR12, 0x1, UPT ;  /* 0x000000010c00788c */ /* 0x010fe2000bf22070 */
[----:B------:R-:W2:Y:S09]  /*0fb0*/  FENCE.VIEW.ASYNC.S ;  /* 0x00000000000073c6 */ /* 0x000eb20000000000 */
[----:B--2---:R2:W3:Y:S02]  /*0fc0*/  @!UP0 SYNCS.EXCH.64 URZ, [UR4+0x1c0], UR6 ;  /* 0x0001c00604ff85b2 */ /* 0x0044e40008000100 */
[----:B--2---:R-:W-:Y:S01]  /*0fd0*/  UP2UR UR4, UPR, URZ, 0x2 ;  /* 0x00000002ff047883 */ /* 0x004fe20008000000 */
[----:B------:R-:W-:Y:S11]  /*0fe0*/  BRA.U !UP1, `(.L_x_16) ;  /* 0x0000000109087547 */ /* 0x000ff6000b800000 */
[----:B-1-3--:R-:W-:Y:S01]  /*0ff0*/  UCGABAR_ARV ;  /* 0x00000000000079c7 */ /* 0x00afe20008000000 */
[----:B------:R-:W-:Y:S05]  /*1000*/  BRA `(.L_x_17) ;  /* 0x0000000000047947 */ /* 0x000fea0003800000 */
.L_x_16:
[----:B-1-3--:R-:W-:Y:S01]  /*1010*/  NOP ;  /* 0x0000000000007918 */ /* 0x00afe20000000000 */
.L_x_17:
[----:B------:R-:W1:Y:S01]  /*1020*/  S2UR UR10, SR_CTAID.X ;  /* 0x00000000000a79c3 */ /* 0x000e620000002500 */
[----:B------:R-:W-:-:S05]  /*1030*/  CS2R.32 R3, SR_CgaSize ;  /* 0x0000000000037805 */ /* 0x000fca0000008a00 */
[----:B------:R-:W-:-:S05]  /*1040*/  IMAD R3, R3, -0xa0, RZ ;  /* 0xffffff6003037824 */ /* 0x000fca00078e02ff */
[----:B------:R-:W-:-:S14]  /*1050*/  R2UR UR5, R3 ;  /* 0x00000000030572ca */ /* 0x000fdc00000e0000 */
[----:B------:R-:W2:Y:S01]  /*1060*/  LDCU UR5, c[0x0][UR5+0x2b0] ;  /* 0x00005600050577ac */ /* 0x000ea20008000800 */
[----:B------:R-:W-:-:S05]  /*1070*/  CS2R.32 R3, SR_CgaSize ;  /* 0x0000000000037805 */ /* 0x000fca0000008a00 */
[----:B------:R-:W-:-:S05]  /*1080*/  IMAD R3, R3, -0xa0, RZ ;  /* 0xffffff6003037824 */ /* 0x000fca00078e02ff */
[----:B------:R-:W-:-:S14]  /*1090*/  R2UR UR4, R3 ;  /* 0x00000000030472ca */ /* 0x000fdc00000e0000 */
[----:B------:R-:W3:Y:S01]  /*10a0*/  LDCU UR4, c[0x0][UR4+0x2b4] ;  /* 0x00005680040477ac */ /* 0x000ee20008000800 */
[----:B------:R-:W4:Y:S01]  /*10b0*/  S2UR UR51, SR_CTAID.Y ;  /* 0x00000000003379c3 */ /* 0x000f220000002600 */
[----:B------:R-:W-:-:S05]  /*10c0*/  CS2R.32 R3, SR_CgaSize ;  /* 0x0000000000037805 */ /* 0x000fca0000008a00 */
[----:B------:R-:W-:-:S05]  /*10d0*/  IMAD R3, R3, -0xa0, RZ ;  /* 0xffffff6003037824 */ /* 0x000fca00078e02ff */
[----:B------:R-:W-:-:S14]  /*10e0*/  R2UR UR7, R3 ;  /* 0x00000000030772ca */ /* 0x000fdc00000e0000 */
[----:B------:R-:W3:Y:S01]  /*10f0*/  LDCU UR7, c[0x0][UR7+0x2a0] ;  /* 0x00005400070777ac */ /* 0x000ee20008000800 */
[----:B------:R-:W-:-:S05]  /*1100*/  CS2R.32 R3, SR_CgaSize ;  /* 0x0000000000037805 */ /* 0x000fca0000008a00 */
[----:B------:R-:W-:-:S05]  /*1110*/  IMAD R3, R3, -0xa0, RZ ;  /* 0xffffff6003037824 */ /* 0x000fca00078e02ff */
[----:B------:R-:W-:-:S14]  /*1120*/  R2UR UR6, R3 ;  /* 0x00000000030672ca */ /* 0x000fdc00000e0000 */
[----:B------:R-:W3:Y:S01]  /*1130*/  LDCU UR6, c[0x0][UR6+0x2a4] ;  /* 0x00005480060677ac */ /* 0x000ee20008000800 */
[----:B------:R-:W-:Y:S02]  /*1140*/  USHF.R.U32.HI UR31, URZ, 0x1, UR54 ;  /* 0x00000001ff1f7899 */ /* 0x000fe40008011636 */
[----:B------:R-:W-:Y:S02]  /*1150*/  USHF.R.U32.HI UR30, URZ, 0x2, UR54 ;  /* 0x00000002ff1e7899 */ /* 0x000fe40008011636 */
[----:B------:R-:W-:Y:S01]  /*1160*/  USHF.L.U32 UR15, UR54, 0xa, URZ ;  /* 0x0000000a360f7899 */ /* 0x000fe200080006ff */
[----:B------:R-:W3:Y:S01]  /*1170*/  LDCU UR20, c[0x0][0xb24] ;  /* 0x00016480ff1477ac */ /* 0x000ee20008000800 */
[----:B-1----:R-:W-:Y:S01]  /*1180*/  I2FP.F32.U32 R3, UR10 ;  /* 0x0000000a00037c45 */ /* 0x002fe20008201000 */
[----:B------:R-:W1:Y:S04]  /*1190*/  LDCU UR37, c[0x0][0xb24] ;  /* 0x00016480ff2577ac */ /* 0x000e680008000800 */
[----:B--2---:R-:W-:Y:S01]  /*11a0*/  FMUL R3, R3, UR5 ;  /* 0x0000000503037c20 */ /* 0x004fe20008400000 */
[----:B------:R-:W-:Y:S01]  /*11b0*/  ULOP3.LUT UR5, UR54, 0x3, URZ, 0xc0, !UPT ;  /* 0x0000000336057892 */ /* 0x000fe2000f8ec0ff */
[----:B----4-:R-:W-:Y:S01]  /*11c0*/  I2FP.F32.U32 R2, UR51 ;  /* 0x0000003300027c45 */ /* 0x010fe20008201000 */
[----:B------:R-:W2:Y:S03]  /*11d0*/  LDCU UR19, c[0x0][0xb30] ;  /* 0x00016600ff1377ac */ /* 0x000ea60008000800 */
[----:B------:R-:W4:Y:S01]  /*11e0*/  F2I.U32.TRUNC.NTZ R3, R3 ;  /* 0x0000000300037305 */ /* 0x000f22000020f000 */
[----:B---3--:R-:W-:Y:S01]  /*11f0*/  FMUL R2, R2, UR4 ;  /* 0x0000000402027c20 */ /* 0x008fe20008400000 */
[----:B------:R-:W-:-:S02]  /*1200*/  ULOP3.LUT UR4, UR54, 0x4, URZ, 0xc0, !UPT ;  /* 0x0000000436047892 */ /* 0x000fc4000f8ec0ff */
[----:B------:R-:W-:Y:S02]  /*1210*/  UISETP.GT.U32.AND UP1, UPT, UR5, 0xffff, UPT ;  /* 0x0000ffff0500788c */ /* 0x000fe4000bf24070 */
[----:B------:R-:W-:Y:S02]  /*1220*/  ULOP3.LUT UR4, UR4, 0x1, UR54, 0xf8, !UPT ;  /* 0x0000000104047892 */ /* 0x000fe4000f8ef836 */
[----:B------:R-:W3:Y:S01]  /*1230*/  F2I.U32.TRUNC.NTZ R2, R2 ;  /* 0x0000000200027305 */ /* 0x000ee2000020f000 */
[----:B------:R-:W-:Y:S01]  /*1240*/  UMOV UR14, 0x11 ;  /* 0x00000011000e7882 */ /* 0x000fe20000000000 */
[----:B------:R-:W-:Y:S01]  /*1250*/  UMOV UR13, 0x5 ;  /* 0x00000005000d7882 */ /* 0x000fe20000000000 */
[----:B------:R-:W-:Y:S02]  /*1260*/  UISETP.GT.U32.AND UP0, UPT, UR4, 0xffff, UPT ;  /* 0x0000ffff0400788c */ /* 0x000fe4000bf04070 */
[----:B------:R-:W-:Y:S01]  /*1270*/  USEL UR5, UR5, 0xffff, !UP1 ;  /* 0x0000ffff05057887 */ /* 0x000fe2000c800000 */
[----:B----4-:R-:W-:Y:S01]  /*1280*/  R2UR UR49, R3 ;  /* 0x00000000033172ca */ /* 0x010fe200000e0000 */
[----:B------:R-:W-:Y:S01]  /*1290*/  USEL UR4, UR4, 0xffff, !UP0 ;  /* 0x0000ffff04047887 */ /* 0x000fe2000c000000 */
[----:B------:R-:W-:-:S02]  /*12a0*/  PRMT R3, RZ, 0x7610, R3 ;  /* 0x00007610ff037816 */ /* 0x000fc40000000003 */
[----:B---3--:R-:W-:Y:S02]  /*12b0*/  R2UR UR48, R2 ;  /* 0x00000000023072ca */ /* 0x008fe400000e0000 */
[----:B------:R-:W-:-:S07]  /*12c0*/  PRMT R2, RZ, 0x7610, R2 ;  /* 0x00007610ff027816 */ /* 0x000fce0000000002 */
[----:B------:R-:W-:-:S04]  /*12d0*/  UIADD3 UR49, UPT, UPT, -UR49, URZ, URZ ;  /* 0x000000ff31317290 */ /* 0x000fc8000fffe1ff */
[----:B------:R-:W-:Y:S02]  /*12e0*/  UIMAD UR49, UR7, UR49, UR10 ;  /* 0x00000031073172a4 */ /* 0x000fe4000f8e020a */
[----:B------:R-:W-:-:S04]  /*12f0*/  UIADD3 UR48, UPT, UPT, -UR48, URZ, URZ ;  /* 0x000000ff30307290 */ /* 0x000fc8000fffe1ff */
[----:B------:R-:W-:Y:S01]  /*1300*/  UIMAD UR48, UR6, UR48, UR51 ;  /* 0x00000030063072a4 */ /* 0x000fe2000f8e0233 */
[----:B-12---:R-:W-:Y:S11]  /*1310*/  BRA.U UP6, `(.L_x_18) ;  /* 0x0000000106647547 */ /* 0x006ff6000b800000 */
[----:B------:R-:W-:Y:S02]  /*1320*/  UISETP.NE.AND UP0, UPT, UR48, URZ, UPT ;  /* 0x000000ff3000728c */ /* 0x000fe4000bf05270 */
[----:B------:R-:W-:Y:S02]  /*1330*/  UISETP.NE.AND UP2, UPT, UR48, 0x1, UPT ;  /* 0x000000013000788c */ /* 0x000fe4000bf45270 */
[----:B------:R-:W-:Y:S02]  /*1340*/  ULOP3.LUT UR7, UR49, 0x2, URZ, 0x3c, !UPT ;  /* 0x0000000231077892 */ /* 0x000fe4000f8e3cff */
[----:B------:R-:W-:Y:S02]  /*1350*/  UISETP.GT.U32.AND UP4, UPT, UR49, 0x1, UP0 ;  /* 0x000000013100788c */ /* 0x000fe40008784070 */
[----:B------:R-:W-:Y:S02]  /*1360*/  UISETP.GT.U32.AND UP3, UPT, UR49, 0x1, UP2 ;  /* 0x000000013100788c */ /* 0x000fe40009764070 */
[----:B------:R-:W-:-:S02]  /*1370*/  UISETP.GT.U32.AND UP1, UPT, UR7, 0x1, UP0 ;  /* 0x000000010700788c */ /* 0x000fc40008724070 */
[----:B------:R-:W-:Y:S02]  /*1380*/  UISETP.GT.U32.AND UP0, UPT, UR7, 0x1, UP2 ;  /* 0x000000010700788c */ /* 0x000fe40009704070 */
[----:B------:R-:W-:Y:S02]  /*1390*/  USEL UR8, URZ, 0x1, UP4 ;  /* 0x00000001ff087887 */ /* 0x000fe4000a000000 */
[----:B------:R-:W-:Y:S02]  /*13a0*/  USEL UR7, URZ, 0x10, UP3 ;  /* 0x00000010ff077887 */ /* 0x000fe40009800000 */
[----:B------:R-:W-:Y:S02]  /*13b0*/  USEL UR21, URZ, 0x2, UP4 ;  /* 0x00000002ff157887 */ /* 0x000fe4000a000000 */
[----:B------:R-:W-:Y:S02]  /*13c0*/  USEL UR16, URZ, 0x20, UP3 ;  /* 0x00000020ff107887 */ /* 0x000fe40009800000 */
[----:B------:R-:W-:-:S02]  /*13d0*/  USEL UR9, URZ, 0x4, UP1 ;  /* 0x00000004ff097887 */ /* 0x000fc40008800000 */
[----:B------:R-:W-:Y:S02]  /*13e0*/  UIADD3 UR21, UPT, UPT, UR21, UR7, UR8 ;  /* 0x0000000715157290 */ /* 0x000fe4000fffe008 */
[----:B------:R-:W-:Y:S02]  /*13f0*/  USEL UR7, URZ, 0x8, UP1 ;  /* 0x00000008ff077887 */ /* 0x000fe40008800000 */
[----:B------:R-:W-:Y:S02]  /*1400*/  ULOP3.LUT UR6, UR49, 0xfffffffe, URZ, 0xc0, !UPT ;  /* 0xfffffffe31067892 */ /* 0x000fe4000f8ec0ff */
[----:B------:R-:W-:Y:S02]  /*1410*/  USEL UR8, URZ, 0x40, UP0 ;  /* 0x00000040ff087887 */ /* 0x000fe40008000000 */
[----:B------:R-:W-:Y:S02]  /*1420*/  UIADD3 UR9, UPT, UPT, UR9, UR16, UR21 ;  /* 0x0000001009097290 */ /* 0x000fe4000fffe015 */
[----:B------:R-:W-:-:S02]  /*1430*/  ULEA UR6, UR48, UR6, 0x2 ;  /* 0x0000000630067291 */ /* 0x000fc4000f8e10ff */
[----:B------:R-:W-:Y:S02]  /*1440*/  USEL UR16, URZ, 0x80, UP0 ;  /* 0x00000080ff107887 */ /* 0x000fe40008000000 */
[----:B------:R-:W-:-:S03]  /*1450*/  UIADD3 UR8, UPT, UPT, UR7, UR8, UR9 ;  /* 0x0000000807087290 */ /* 0x000fc6000fffe009 */
[----:B------:R-:W-:Y:S01]  /*1460*/  UMOV UR7, 0x3 ;  /* 0x0000000300077882 */ /* 0x000fe20000000000 */
[----:B------:R-:W-:Y:S02]  /*1470*/  UIADD3 UR8, UPT, UPT, UR8, UR16, URZ ;  /* 0x0000001008087290 */ /* 0x000fe4000fffe0ff */
[----:B------:R-:W-:-:S04]  /*1480*/  USHF.L.U32 UR6, UR7, UR6, URZ ;  /* 0x0000000607067299 */ /* 0x000fc800080006ff */
[----:B------:R-:W-:Y:S02]  /*1490*/  MOV R3, UR8 ;  /* 0x0000000800037c02 */ /* 0x000fe40008000f00 */
[----:B------:R-:W-:-:S07]  /*14a0*/  MOV R2, UR6 ;  /* 0x0000000600027c02 */ /* 0x000fce0008000f00 */
.L_x_18:
[----:B------:R-:W1:Y:S01]  /*14b0*/  S2UR UR36, SR_CTAID.Z ;  /* 0x00000000002479c3 */ /* 0x000e620000002700 */
[----:B------:R-:W-:Y:S02]  /*14c0*/  UISETP.GE.AND UP0, UPT, UR20, 0x1, UPT ;  /* 0x000000011400788c */ /* 0x000fe4000bf06270 */
[----:B------:R-:W-:Y:S02]  /*14d0*/  ULOP3.LUT UR5, UR5, 0xffff, URZ, 0xc0, !UPT ;  /* 0x0000ffff05057892 */ /* 0x000fe4000f8ec0ff */
[----:B------:R-:W-:Y:S02]  /*14e0*/  ULOP3.LUT UR4, UR4, 0xffff, URZ, 0xc0, !UPT ;  /* 0x0000ffff04047892 */ /* 0x000fe4000f8ec0ff */
[----:B------:R-:W-:Y:S02]  /*14f0*/  ULOP3.LUT UR16, UR15, 0x1000, URZ, 0xc0, !UPT ;  /* 0x000010000f107892 */ /* 0x000fe4000f8ec0ff */
[----:B------:R-:W-:Y:S02]  /*1500*/  UISETP.NE.AND UP3, UPT, UR11, 0x2, UPT ;  /* 0x000000020b00788c */ /* 0x000fe4000bf65270 */
[----:B------:R-:W-:-:S02]  /*1510*/  ULOP3.LUT UR31, UR31, 0x1, URZ, 0xc0, !UPT ;  /* 0x000000011f1f7892 */ /* 0x000fc4000f8ec0ff */
[----:B------:R-:W-:Y:S02]  /*1520*/  ULOP3.LUT UR30, UR30, 0x1, URZ, 0xc0, !UPT ;  /* 0x000000011e1e7892 */ /* 0x000fe4000f8ec0ff */
[----:B------:R-:W-:Y:S02]  /*1530*/  ULOP3.LUT UR15, UR15, 0x800, URZ, 0xc0, !UPT ;  /* 0x000008000f0f7892 */ /* 0x000fe4000f8ec0ff */
[----:B------:R-:W-:Y:S02]  /*1540*/  USHF.L.U32 UR14, UR14, UR5, URZ ;  /* 0x000000050e0e7299 */ /* 0x000fe400080006ff */
[----:B------:R-:W-:Y:S01]  /*1550*/  USHF.L.U32 UR13, UR13, UR4, URZ ;  /* 0x000000040d0d7299 */ /* 0x000fe200080006ff */
[----:B------:R-:W-:Y:S01]  /*1560*/  UMOV UR50, UR10 ;  /* 0x0000000a00327c82 */ /* 0x000fe20008000000 */
[----:B------:R-:W-:Y:S10]  /*1570*/  BRA.U !UP0, `(.L_x_19) ;  /* 0x0000000108b87547 */ /* 0x000ff4000b800000 */
[----:B------:R-:W2:Y:S01]  /*1580*/  LDCU.128 UR4, c[0x0][0xb10] ;  /* 0x00016200ff0477ac */ /* 0x000ea20008000c00 */
[----:B------:R-:W3:Y:S01]  /*1590*/  LDCU UR23, c[0x0][0x370] ;  /* 0x00006e00ff1777ac */ /* 0x000ee20008000800 */
[----:B------:R-:W4:Y:S01]  /*15a0*/  LDCU UR22, c[0x0][0x374] ;  /* 0x00006e80ff1677ac */ /* 0x000f220008000800 */
[----:B------:R-:W1:Y:S01]  /*15b0*/  LDCU UR50, c[0x0][0xb0c] ;  /* 0x00016180ff3277ac */ /* 0x000e620008000800 */
[----:B------:R-:W3:Y:S01]  /*15c0*/  LDCU UR21, c[0x0][0xb20] ;  /* 0x00016400ff1577ac */ /* 0x000ee20008000800 */
[----:B------:R-:W3:Y:S01]  /*15d0*/  LDCU.64 UR8, c[0x0][0xb28] ;  /* 0x00016500ff0877ac */ /* 0x000ee20008000a00 */
[----:B--2---:R-:W-:Y:S02]  /*15e0*/  UISETP.NE.AND UP0, UPT, UR6, 0x1, UPT ;  /* 0x000000010600788c */ /* 0x004fe4000bf05270 */
[----:B----4-:R-:W-:Y:S02]  /*15f0*/  UIMAD.WIDE.U32 UR28, UR22, UR7, URZ ;  /* 0x00000007161c72a5 */ /* 0x010fe4000f8e00ff */
[----:B------:R-:W-:-:S02]  /*1600*/  UISETP.NE.AND UP2, UPT, UR20, 0x1, UPT ;  /* 0x000000011400788c */ /* 0x000fc4000bf45270 */
[----:B-1----:R-:W-:Y:S02]  /*1610*/  UISETP.NE.AND UP1, UPT, UR50, 0x1, UPT ;  /* 0x000000013200788c */ /* 0x002fe4000bf25270 */
[----:B------:R-:W-:Y:S02]  /*1620*/  UIMAD.WIDE.U32 UR32, UR51, UR7, URZ ;  /* 0x00000007332072a5 */ /* 0x000fe4000f8e00ff */
[----:B---3--:R-:W-:Y:S01]  /*1630*/  UIMAD.WIDE.U32 UR24, UR23, UR4, URZ ;  /* 0x00000004171872a5 */ /* 0x008fe2000f8e00ff */
[----:B------:R-:W-:Y:S01]  /*1640*/  UMOV UR7, UR29 ;  /* 0x0000001d00077c82 */ /* 0x000fe20008000000 */
[----:B------:R-:W-:Y:S02]  /*1650*/  UIMAD.WIDE.U32 UR28, UR10, UR4, URZ ;  /* 0x000000040a1c72a5 */ /* 0x000fe4000f8e00ff */
[----:B------:R-:W-:-:S03]  /*1660*/  @UP0 USHF.R.U32.HI UR22, URZ, UR21, UR7 ;  /* 0x00000015ff160299 */ /* 0x000fc60008011607 */
[----:B------:R-:W-:Y:S02]  /*1670*/  @UP1 USHF.R.U32.HI UR23, URZ, UR5, UR25 ;  /* 0x00000005ff171299 */ /* 0x000fe40008011619 */
[----:B------:R-:W-:Y:S02]  /*1680*/  UIMAD.WIDE.U32 UR24, UR22, UR8, URZ ;  /* 0x00000008161872a5 */ /* 0x000fe4000f8e00ff */
[----:B------:R-:W-:Y:S02]  /*1690*/  USHF.R.U32.HI UR33, URZ, UR21, UR33 ;  /* 0x00000015ff217299 */ /* 0x000fe40008011621 */
[----:B------:R-:W-:Y:S02]  /*16a0*/  UIMAD.WIDE.U32 UR34, UR23, UR8, URZ ;  /* 0x00000008172272a5 */ /* 0x000fe4000f8e00ff */
[----:B------:R-:W-:Y:S02]  /*16b0*/  @UP2 USHF.R.U32.HI UR22, URZ, UR9, UR25 ;  /* 0x00000009ff162299 */ /* 0x000fe40008011619 */
[----:B------:R-:W-:-:S02]  /*16c0*/  USHF.R.U32.HI UR29, URZ, UR5, UR29 ;  /* 0x00000005ff1d7299 */ /* 0x000fc4000801161d */
[----:B------:R-:W-:Y:S02]  /*16d0*/  USEL UR33, UR51, UR33, !UP0 ;  /* 0x0000002133217287 */ /* 0x000fe4000c000000 */
[----:B------:R-:W-:Y:S02]  /*16e0*/  @UP2 USHF.R.U32.HI UR23, URZ, UR9, UR35 ;  /* 0x00000009ff172299 */ /* 0x000fe40008011623 */
[----:B------:R-:W-:Y:S02]  /*16f0*/  UIMAD UR22, UR22, UR20, URZ ;  /* 0x00000014161672a4 */ /* 0x000fe4000f8e02ff */
[----:B------:R-:W-:Y:S02]  /*1700*/  USEL UR29, UR10, UR29, !UP1 ;  /* 0x0000001d0a1d7287 */ /* 0x000fe4000c800000 */
[----:B------:R-:W-:Y:S02]  /*1710*/  UIMAD UR4, UR23, UR20, URZ ;  /* 0x00000014170472a4 */ /* 0x000fe4000f8e02ff */
[----:B------:R-:W-:-:S02]  /*1720*/  UISETP.GE.AND UP0, UPT, UR33, UR22, UPT ;  /* 0x000000162100728c */ /* 0x000fc4000bf06270 */
[----:B------:R-:W-:Y:S02]  /*1730*/  UIMAD.WIDE.U32 UR34, UR33, UR8, URZ ;  /* 0x00000008212272a5 */ /* 0x000fe4000f8e00ff */
[----:B------:R-:W-:Y:S02]  /*1740*/  UISETP.GE.OR UP0, UPT, UR29, UR4, UP0 ;  /* 0x000000041d00728c */ /* 0x000fe40008706670 */
[----:B------:R-:W-:Y:S02]  /*1750*/  USHF.R.U32.HI UR4, URZ, UR9, UR35 ;  /* 0x00000009ff047299 */ /* 0x000fe40008011623 */
[----:B------:R-:W-:Y:S02]  /*1760*/  UIMAD.WIDE.U32 UR24, UR29, UR8, URZ ;  /* 0x000000081d1872a5 */ /* 0x000fe4000f8e00ff */
[----:B------:R-:W-:Y:S02]  /*1770*/  USEL UR4, UR33, UR4, !UP2 ;  /* 0x0000000421047287 */ /* 0x000fe4000d000000 */
[----:B------:R-:W-:-:S02]  /*1780*/  UIADD3 UR5, UPT, UPT, -UR33, URZ, URZ ;  /* 0x000000ff21057290 */ /* 0x000fc4000fffe1ff */
[----:B------:R-:W-:Y:S02]  /*1790*/  UIADD3 UR8, UPT, UPT, -UR4, URZ, URZ ;  /* 0x000000ff04087290 */ /* 0x000fe4000fffe1ff */
[----:B------:R-:W-:Y:S02]  /*17a0*/  @!UP0 USHF.R.U32.HI UR9, URZ, UR9, UR25 ;  /* 0x00000009ff098299 */ /* 0x000fe40008011619 */
[----:B------:R-:W-:Y:S02]  /*17b0*/  UIMAD UR8, UR20, UR8, UR33 ;  /* 0x00000008140872a4 */ /* 0x000fe4000f8e0221 */
[----:B------:R-:W-:Y:S02]  /*17c0*/  @!UP0 USEL UR9, UR29, UR9, !UP2 ;  /* 0x000000091d098287 */ /* 0x000fe4000d000000 */
[----:B------:R-:W-:Y:S02]  /*17d0*/  UIADD3 UR7, UPT, UPT, -UR29, URZ, URZ ;  /* 0x000000ff1d077290 */ /* 0x000fe4000fffe1ff */
[----:B------:R-:W-:-:S02]  /*17e0*/  @!UP0 UIMAD UR8, UR8, UR23, UR9 ;  /* 0x00000017080882a4 */ /* 0x000fc4000f8e0209 */
[----:B------:R-:W-:Y:S02]  /*17f0*/  @!UP0 UIADD3 UR4, UPT, UPT, UR4, -UR9, URZ ;  /* 0x8000000904048290 */ /* 0x000fe4000fffe0ff */
[----:B------:R-:W-:Y:S02]  /*1800*/  UIMAD UR5, UR6, UR5, UR51 ;  /* 0x00000005060572a4 */ /* 0x000fe4000f8e0233 */
[----:B------:R-:W-:Y:S02]  /*1810*/  @!UP0 UIMAD UR33, UR4, UR20, UR29 ;  /* 0x00000014042182a4 */ /* 0x000fe4000f8e021d */
[----:B------:R-:W-:Y:S01]  /*1820*/  UIMAD UR7, UR50, UR7, UR10 ;  /* 0x00000007320772a4 */ /* 0x000fe2000f8e020a */
[----:B------:R-:W-:Y:S01]  /*1830*/  @!UP0 UMOV UR29, UR8 ;  /* 0x00000008001d8c82 */ /* 0x000fe20008000000 */
[----:B------:R-:W-:Y:S02]  /*1840*/  UIMAD UR51, UR33, UR6, UR5 ;  /* 0x00000006213372a4 */ /* 0x000fe4000f8e0205 */
[----:B------:R-:W-:-:S12]  /*1850*/  UIMAD UR50, UR29, UR50, UR7 ;  /* 0x000000321d3272a4 */ /* 0x000fd8000f8e0207 */
.L_x_19:
[----:B------:R-:W-:-:S09]  /*1860*/  UISETP.NE.AND UP0, UPT, UR19, 0x1, UPT ;  /* 0x000000011300788c */ /* 0x000fd2000bf05270 */
[----:B------:R-:W-:Y:S05]  /*1870*/  BRA.U UP0, `(.L_x_20) ;  /* 0x0000000100407547 */ /* 0x000fea000b800000 */
[----:B------:R-:W2:Y:S01]  /*1880*/  LDCU.128 UR4, c[0x0][0xb10] ;  /* 0x00016200ff0477ac */ /* 0x000ea20008000c00 */
[----:B------:R-:W3:Y:S01]  /*1890*/  LDCU UR9, c[0x0][0xb0c] ;  /* 0x00016180ff0977ac */ /* 0x000ee20008000800 */
[----:B------:R-:W4:Y:S01]  /*18a0*/  LDCU UR8, c[0x0][0xb20] ;  /* 0x00016400ff0877ac */ /* 0x000f220008000800 */
[----:B--2---:R-:W-:Y:S02]  /*18b0*/  UIMAD.WIDE.U32 UR22, UR50, UR4, URZ ;  /* 0x00000004321672a5 */ /* 0x004fe4000f8e00ff */
[----:B------:R-:W-:Y:S02]  /*18c0*/  UIMAD.WIDE.U32 UR20, UR51, UR7, URZ ;  /* 0x00000007331472a5 */ /* 0x000fe4000f8e00ff */
[----:B---3--:R-:W-:Y:S02]  /*18d0*/  UISETP.NE.AND UP1, UPT, UR9, 0x1, UPT ;  /* 0x000000010900788c */ /* 0x008fe4000bf25270 */
[----:B------:R-:W-:Y:S01]  /*18e0*/  UISETP.NE.AND UP0, UPT, UR6, 0x1, UPT ;  /* 0x000000010600788c */ /* 0x000fe2000bf05270 */
[----:B------:R-:W-:Y:S01]  /*18f0*/  UMOV UR7, UR23 ;  /* 0x0000001700077c82 */ /* 0x000fe20008000000 */
[----:B----4-:R-:W-:-:S02]  /*1900*/  USHF.R.U32.HI UR8, URZ, UR8, UR21 ;  /* 0x00000008ff087299 */ /* 0x010fc40008011615 */
[----:B------:R-:W-:Y:S02]  /*1910*/  USHF.R.U32.HI UR5, URZ, UR5, UR7 ;  /* 0x00000005ff057299 */ /* 0x000fe40008011607 */
[----:B------:R-:W-:Y:S02]  /*1920*/  USEL UR8, UR51, UR8, !UP0 ;  /* 0x0000000833087287 */ /* 0x000fe4000c000000 */
[----:B------:R-:W-:-:S04]  /*1930*/  USEL UR5, UR50, UR5, !UP1 ;  /* 0x0000000532057287 */ /* 0x000fc8000c800000 */
[----:B------:R-:W-:Y:S02]  /*1940*/  UIADD3 UR4, UPT, UPT, -UR8, UR5, URZ ;  /* 0x0000000508047290 */ /* 0x000fe4000fffe1ff */
[----:B------:R-:W-:Y:S02]  /*1950*/  UIADD3 UR5, UPT, UPT, UR8, -UR5, URZ ;  /* 0x8000000508057290 */ /* 0x000fe4000fffe0ff */
[----:B------:R-:W-:Y:S02]  /*1960*/  UIMAD UR51, UR4, UR6, UR51 ;  /* 0x00000006043372a4 */ /* 0x000fe4000f8e0233 */
[----:B------:R-:W-:-:S12]  /*1970*/  UIMAD UR50, UR5, UR9, UR50 ;  /* 0x00000009053272a4 */ /* 0x000fd8000f8e0232 */
.L_x_20:
[----:B------:R-:W-:-:S09]  /*1980*/  UISETP.EQ.U32.AND UP0, UPT, UR12, 0x1, UPT ;  /* 0x000000010c00788c */ /* 0x000fd2000bf02070 */
[----:B------:R-:W-:Y:S05]  /*1990*/  BRA.U !UP0, `(.L_x_21) ;  /* 0x00000001080c7547 */ /* 0x000fea000b800000 */
[----:B------:R-:W-:Y:S01]  /*19a0*/  UCGABAR_WAIT ;  /* 0x0000000000007dc7 */ /* 0x000fe20008000000 */
[----:B------:R-:W-:Y:S01]  /*19b0*/  CCTL.IVALL ;  /* 0x00000000ff00798f */ /* 0x000fe20002000000 */
[----:B------:R-:W-:Y:S05]  /*19c0*/  BRA `(.L_x_22) ;  /* 0x0000000000047947 */ /* 0x000fea0003800000 */
.L_x_21:
[----:B------:R-:W-:Y:S06]  /*19d0*/  BAR.SYNC.DEFER_BLOCKING 0x0 ;  /* 0x0000000000007b1d */ /* 0x000fec0000010000 */
.L_x_22:
[----:B------:R-:W-:Y:S05]  /*19e0*/  BRA.U UP3, `(.L_x_23) ;  /* 0x0000001903b47547 */ /* 0x000fea000b800000 */
[----:B------:R-:W2:Y:S01]  /*19f0*/  LDCU UR6, c[0x0][0x38c] ;  /* 0x00007180ff0677ac */ /* 0x000ea20008000800 */
[----:B------:R-:W-:Y:S01]  /*1a00*/  PLOP3.LUT P1, PT, PT, PT, UP5, 0x80, 0x8 ;  /* 0x000000000008781c */ /* 0x000fe20003f2f058 */
[----:B------:R-:W-:Y:S01]  /*1a10*/  IMAD.MOV.U32 R12, RZ, RZ, 0x1 ;  /* 0x00000001ff0c7424 */ /* 0x000fe200078e00ff */
[----:B------:R-:W-:Y:S01]  /*1a20*/  ISETP.NE.AND P2, PT, R0, RZ, P3 ;  /* 0x000000ff0000720c */ /* 0x000fe20001f45270 */
[----:B------:R-:W-:Y:S01]  /*1a30*/  USHF.L.U32 UR5, UR10, 0x5, URZ ;  /* 0x000000050a057899 */ /* 0x000fe200080006ff */
[----:B------:R-:W-:Y:S01]  /*1a40*/  PLOP3.LUT P1, PT, P1, PT, PT, 0x8, 0x80 ;  /* 0x000000000080781c */ /* 0x000fe20000f2e170 */
[----:B------:R-:W-:Y:S01]  /*1a50*/  USHF.L.U32 UR4, UR10, 0x6, URZ ;  /* 0x000000060a047899 */ /* 0x000fe200080006ff */
[----:B------:R-:W-:Y:S01]  /*1a60*/  CS2R R10, SRZ ;  /* 0x00000000000a7805 */ /* 0x000fe2000001ff00 */
[----:B------:R-:W-:Y:S01]  /*1a70*/  UMOV UR17, 0x400 ;  /* 0x0000040000117882 */ /* 0x000fe20000000000 */
[----:B------:R-:W-:Y:S01]  /*1a80*/  UISETP.NE.AND UP1, UPT, UR11, URZ, UPT ;  /* 0x000000ff0b00728c */ /* 0x000fe2000bf25270 */
[----:B------:R-:W-:Y:S01]  /*1a90*/  IMAD.MOV.U32 R9, RZ, RZ, RZ ;  /* 0x000000ffff097224 */ /* 0x000fe200078e00ff */
[----:B------:R-:W-:Y:S01]  /*1aa0*/  ULEA UR17, UR54, UR17, 0x18 ;  /* 0x0000001136117291 */ /* 0x000fe2000f8ec0ff */
[----:B------:R-:W-:Y:S01]  /*1ab0*/  IMAD.MOV.U32 R8, RZ, RZ, 0x1 ;  /* 0x00000001ff087424 */ /* 0x000fe200078e00ff */
[----:B------:R-:W-:-:S02]  /*1ac0*/  ULOP3.LUT UR5, UR5, 0x20, URZ, 0xc0, !UPT ;  /* 0x0000002005057892 */ /* 0x000fc4000f8ec0ff */
[----:B------:R-:W-:Y:S01]  /*1ad0*/  ULOP3.LUT UR4, UR4, 0x40, URZ, 0xc0, !UPT ;  /* 0x0000004004047892 */ /* 0x000fe2000f8ec0ff */
[----:B------:R-:W3:Y:S01]  /*1ae0*/  LDCU UR19, c[0x0][0x370] ;  /* 0x00006e00ff1377ac */ /* 0x000ee20008000800 */
[----:B--2---:R-:W-:Y:S02]  /*1af0*/  UIADD3 UR7, UPT, UPT, UR6, 0x7f, URZ ;  /* 0x0000007f06077890 */ /* 0x004fe4000fffe0ff */
[----:B------:R-:W-:Y:S02]  /*1b00*/  UIADD3 UR20, UPT, UPT, UR6, 0xfe, URZ ;  /* 0x000000fe06147890 */ /* 0x000fe4000fffe0ff */
[----:B------:R-:W-:Y:S02]  /*1b10*/  USHF.R.S32.HI UR21, URZ, 0x1f, UR7 ;  /* 0x0000001fff157899 */ /* 0x000fe40008011407 */
[----:B------:R-:W-:Y:S02]  /*1b20*/  UIADD3 UR6, UPT, UPT, UR6, -0x1, URZ ;  /* 0xffffffff06067890 */ /* 0x000fe4000fffe0ff */
[----:B------:R-:W-:-:S02]  /*1b30*/  ULEA.HI UR21, UR21, UR7, URZ, 0x7 ;  /* 0x0000000715157291 */ /* 0x000fc4000f8f38ff */
[----:B------:R-:W-:Y:S02]  /*1b40*/  UISETP.GE.U32.AND UP2, UPT, UR6, -0xff, UPT ;  /* 0xffffff010600788c */ /* 0x000fe4000bf46070 */
[----:B------:R-:W-:Y:S01]  /*1b50*/  USHF.R.S32.HI UR21, URZ, 0x7, UR21 ;  /* 0x00000007ff157899 */ /* 0x000fe20008011415 */
[----:B------:R-:W2:Y:S03]  /*1b60*/  LDCU.64 UR22, c[0x0][0x348] ;  /* 0x00006900ff1677ac */ /* 0x000ea60008000a00 */
[----:B------:R-:W-:Y:S01]  /*1b70*/  UISETP.LT.U32.AND UP0, UPT, UR21, 0x12, UPT ;  /* 0x000000121500788c */ /* 0x000fe2000bf01070 */
[----:B------:R-:W4:Y:S03]  /*1b80*/  LDCU UR18, c[0x0][0x374] ;  /* 0x00006e80ff1277ac */ /* 0x000f260008000800 */
[----:B------:R-:W-:-:S02]  /*1b90*/  USEL UR41, UR21, 0x12, UP0 ;  /* 0x0000001215297887 */ /* 0x000fc40008000000 */
[----:B------:R-:W-:Y:S02]  /*1ba0*/  USEL UR26, UR26, 0x2, UP1 ;  /* 0x000000021a1a7887 */ /* 0x000fe40008800000 */
[----:B------:R-:W-:Y:S02]  /*1bb0*/  UIADD3 UR25, UPT, UPT, UR41, -0x1, URZ ;  /* 0xffffffff29197890 */ /* 0x000fe4000fffe0ff */
[----:B------:R-:W-:Y:S02]  /*1bc0*/  @UP2 UIADD3 UR25, UPT, UPT, UR41, URZ, URZ ;  /* 0x000000ff29192290 */ /* 0x000fe4000fffe0ff */
[----:B------:R-:W-:Y:S02]  /*1bd0*/  UIADD3 UR40, UPT, UPT, UR17, 0x2400, UR16 ;  /* 0x0000240011287890 */ /* 0x000fe4000fffe010 */
[----:B------:R-:W-:Y:S02]  /*1be0*/  UIADD3 UR24, UPT, UPT, UR25, 0x1, URZ ;  /* 0x0000000119187890 */ /* 0x000fe4000fffe0ff */
[----:B------:R-:W-:-:S02]  /*1bf0*/  UIADD3 UR39, UPT, UPT, UR17, 0x26400, UR15 ;  /* 0x0002640011277890 */ /* 0x000fc4000fffe00f */
[----:B------:R-:W-:Y:S02]  /*1c00*/  ULEA UR31, UR31, UR5, 0x4 ;  /* 0x000000051f1f7291 */ /* 0x000fe4000f8e20ff */
[----:B------:R-:W-:Y:S02]  /*1c10*/  ULEA UR30, UR30, UR4, 0x5 ;  /* 0x000000041e1e7291 */ /* 0x000fe4000f8e28ff */
[----:B------:R-:W-:Y:S02]  /*1c20*/  UIADD3 UR38, UPT, UPT, UR21, -UR41, URZ ;  /* 0x8000002915267290 */ /* 0x000fe4000fffe0ff */
[----:B------:R-:W-:Y:S01]  /*1c30*/  UIADD3 UR25, UPT, UPT, -UR25, URZ, URZ ;  /* 0x000000ff19197290 */ /* 0x000fe2000fffe1ff */
[----:B--234-:R-:W-:-:S11]  /*1c40*/  UMOV UR29, URZ ;  /* 0x000000ff001d7c82 */ /* 0x01cfd60008000000 */
.L_x_43:
[----:B------:R-:W-:-:S09]  /*1c50*/  UISETP.NE.AND UP0, UPT, UR54, URZ, UPT ;  /* 0x000000ff3600728c */ /* 0x000fd2000bf05270 */
[----:B------:R-:W-:Y:S05]  /*1c60*/  BRA.U UP0, `(.L_x_24) ;  /* 0x0000000100287547 */ /* 0x000fea000b800000 */
[----:B------:R-:W-:Y:S02]  /*1c70*/  LEA R0, R9, UR17, 0x3 ;  /* 0x0000001109007c11 */ /* 0x000fe4000f8e18ff */
[----:B------:R-:W-:-:S04]  /*1c80*/  SHF.L.U32 R2, R8, 0x1f, RZ ;  /* 0x0000001f08027819 */ /* 0x000fc800000006ff */
[----:B------:R-:W2:Y:S02]  /*1c90*/  SYNCS.PHASECHK.TRANS64.TRYWAIT P0, [R0+URZ+0x1b0], R2 ;  /* 0x0001b002000075a7 */ /* 0x000ea400080011ff */
[----:B--2---:R-:W-:Y:S05]  /*1ca0*/  @!P0 BRA `(.L_x_25) ;  /* 0x0000005800688947 */ /* 0x004fea0003800000 */
.L_x_128:
[----:B------:R-:W-:Y:S01]  /*1cb0*/  VIADD R9, R9, 0x1 ;  /* 0x0000000109097836 */ /* 0x000fe20000000000 */
[----:B------:R2:W-:Y:S04]  /*1cc0*/  SYNCS.ARRIVE.TRANS64.A1T0 RZ, [R0+URZ+0x1a0], RZ ;  /* 0x0001a0ff00ff79a7 */ /* 0x0005e800081000ff */
[----:B------:R-:W-:-:S04]  /*1cd0*/  ISETP.NE.AND P0, PT, R9, 0x2, PT ;  /* 0x000000020900780c */ /* 0x000fc80003f05270 */
[----:B------:R-:W-:Y:S02]  /*1ce0*/  SEL R9, R9, RZ, P0 ;  /* 0x000000ff09097207 */ /* 0x000fe40000000000 */
[----:B--2---:R-:W-:-:S04]  /*1cf0*/  SEL R0, RZ, 0x1, P0 ;  /* 0x00000001ff007807 */ /* 0x004fc80000000000 */
[----:B------:R-:W-:-:S07]  /*1d00*/  LOP3.LUT R8, R8, R0, RZ, 0x3c, !PT ;  /* 0x0000000008087212 */ /* 0x000fce00078e3cff */
.L_x_24:
[----:B------:R-:W-:Y:S01]  /*1d10*/  UISETP.GE.U32.AND UP0, UPT, UR20, 0xff, UPT ;  /* 0x000000ff1400788c */ /* 0x000fe2000bf06070 */
[----:B------:R-:W-:Y:S01]  /*1d20*/  SHF.L.U32 R0, R12, 0x1f, RZ ;  /* 0x0000001f0c007819 */ /* 0x000fe200000006ff */
[----:B------:R-:W-:Y:S02]  /*1d30*/  ULEA.HI UR35, UR50, UR50, URZ, 0x1 ;  /* 0x0000003232237291 */ /* 0x000fe4000f8f08ff */
[----:B------:R-:W-:Y:S02]  /*1d40*/  ULEA UR4, UR29, UR17, 0x3 ;  /* 0x000000111d047291 */ /* 0x000fe4000f8e18ff */
[----:B------:R-:W-:Y:S02]  /*1d50*/  USHF.L.U32 UR35, UR35, 0x6, URZ ;  /* 0x0000000623237899 */ /* 0x000fe400080006ff */
[----:B------:R-:W-:Y:S02]  /*1d60*/  ULEA UR11, UR51, UR31, 0x6 ;  /* 0x0000001f330b7291 */ /* 0x000fe4000f8e30ff */
[----:B------:R-:W-:-:S03]  /*1d70*/  ULOP3.LUT UR35, UR35, 0xffffff80, URZ, 0xc0, !UPT ;  /* 0xffffff8023237892 */ /* 0x000fc6000f8ec0ff */
[----:B------:R2:W3:Y:S01]  /*1d80*/  SYNCS.PHASECHK.TRANS64.TRYWAIT P0, [UR4+0x90], R0 ;  /* 0x00009000ff0075a7 */ /* 0x0004e20008001104 */
[----:B------:R-:W-:Y:S01]  /*1d90*/  UIADD3 UR35, UPT, UPT, UR30, UR35, URZ ;  /* 0x000000231e237290 */ /* 0x000fe2000fffe0ff */
[----:B------:R-:W-:Y:S01]  /*1da0*/  UMOV UR4, URZ ;  /* 0x000000ff00047c82 */ /* 0x000fe20008000000 */
[----:B------:R-:W-:Y:S10]  /*1db0*/  BRA.U !UP0, `(.L_x_26) ;  /* 0x0000000108c87547 */ /* 0x000ff4000b800000 */
[----:B------:R-:W-:Y:S01]  /*1dc0*/  UMOV UR5, UR25 ;  /* 0x0000001900057c82 */ /* 0x000fe20008000000 */
[----:B------:R-:W-:Y:S01]  /*1dd0*/  UMOV UR50, UR29 ;  /* 0x0000001d00327c82 */ /* 0x000fe20008000000 */
[----:B------:R-:W-:-:S05]  /*1de0*/  UMOV UR34, URZ ;  /* 0x000000ff00227c82 */ /* 0x000fca0008000000 */
.L_x_32:
[----:B------:R-:W-:Y:S01]  /*1df0*/  ULEA UR33, UR50, UR17, 0x3 ;  /* 0x0000001132217291 */ /* 0x000fe2000f8e18ff */
[----:B---3--:R-:W-:Y:S01]  /*1e00*/  @P3 MOV R2, 0x6000 ;  /* 0x0000600000023802 */ /* 0x008fe20000000f00 */
[----:B-1-34-:R-:W-:Y:S10]  /*1e10*/  @P0 BRA `(.L_x_27) ;  /* 0x00000000000c0947 */ /* 0x01aff40003800000 */
[----:B------:R-:W-:-:S04]  /*1e20*/  SHF.L.U32 R3, R12, 0x1f, RZ ;  /* 0x0000001f0c037819 */ /* 0x000fc800000006ff */
[----:B------:R-:W3:Y:S02]  /*1e30*/  SYNCS.PHASECHK.TRANS64.TRYWAIT P0, [UR33+0x90], R3 ;  /* 0x00009003ff0075a7 */ /* 0x000ee40008001121 */
[----:B---3--:R-:W-:Y:S05]  /*1e40*/  @!P0 BRA `(.L_x_28) ;  /* 0x0000005800148947 */ /* 0x008fea0003800000 */
.L_x_27:
[----:B------:R3:W-:Y:S01]  /*1e50*/  @P3 SYNCS.ARRIVE.TRANS64 RZ, [UR33], R2 ;  /* 0x00000002ffff39a7 */ /* 0x0007e20008000021 */
[----:B------:R-:W-:Y:S02]  /*1e60*/  ULOP3.LUT UR4, UR26, 0x2, URZ, 0xfc, !UPT ;  /* 0x000000021a047892 */ /* 0x000fe4000f8efcff */
[----:B------:R-:W-:Y:S02]  /*1e70*/  UIADD3 UR5, UPT, UPT, UR5, 0x1, URZ ;  /* 0x0000000105057890 */ /* 0x000fe4000fffe0ff */
[----:B------:R-:W-:Y:S02]  /*1e80*/  UISETP.NE.AND UP0, UPT, UR4, 0x2, UPT ;  /* 0x000000020400788c */ /* 0x000fe4000bf05270 */
[----:B------:R-:W-:-:S07]  /*1e90*/  UISETP.NE.AND UP2, UPT, UR5, 0x1, UPT ;  /* 0x000000010500788c */ /* 0x000fce000bf45270 */
[----:B------:R-:W-:Y:S05]  /*1ea0*/  BRA.U UP0, `(.L_x_29) ;  /* 0x0000000100047547 */ /* 0x000fea000b800000 */
[----:B-1----:R-:W-:Y:S05]  /*1eb0*/  BPT.TRAP 0x1 ;  /* 0x000000040000795c */ /* 0x002fea0000300000 */
.L_x_29:
[----:B------:R-:W-:Y:S04]  /*1ec0*/  BSSY.RECONVERGENT B0, `(.L_x_30) ;  /* 0x0000003000007945 */ /* 0x000fe80003800200 */
[----:B------:R-:W-:Y:S05]  /*1ed0*/  @!P2 BRA `(.L_x_31) ;  /* 0x000000000004a947 */ /* 0x000fea0003800000 */
[----:B-1----:R-:W-:Y:S05]  /*1ee0*/  BPT.TRAP 0x1 ;  /* 0x000000040000795c */ /* 0x002fea0000300000 */
.L_x_31:
[----:B-1----:R-:W-:Y:S05]  /*1ef0*/  BSYNC.RECONVERGENT B0 ;  /* 0x0000000000007941 */ /* 0x002fea0003800200 */
.L_x_30:
[----:B------:R-:W-:Y:S02]  /*1f00*/  UIADD3 UR29, UPT, UPT, UR50, 0x1, URZ ;  /* 0x00000001321d7890 */ /* 0x000fe4000fffe0ff */
[----:B------:R-:W-:Y:S02]  /*1f10*/  ULEA UR32, UR50, UR16, 0xd ;  /* 0x0000001032207291 */ /* 0x000fe4000f8e68ff */
[----:B------:R-:W-:Y:S02]  /*1f20*/  UISETP.NE.AND UP0, UPT, UR29, 0x12, UPT ;  /* 0x000000121d00788c */ /* 0x000fe4000bf05270 */
[----:B------:R-:W-:Y:S02]  /*1f30*/  UIADD3 UR46, UP1, UPT, UR22, 0x80, URZ ;  /* 0x00000080162e7890 */ /* 0x000fe4000ff3e0ff */
[----:B------:R-:W-:Y:S02]  /*1f40*/  USEL UR6, URZ, 0x1, UP0 ;  /* 0x00000001ff067887 */ /* 0x000fe40008000000 */
[----:B------:R-:W-:-:S02]  /*1f50*/  USEL UR29, UR29, URZ, UP0 ;  /* 0x000000ff1d1d7287 */ /* 0x000fc40008000000 */
[----:B------:R-:W-:Y:S02]  /*1f60*/  ULEA UR8, UR50, UR15, 0xc ;  /* 0x0000000f32087291 */ /* 0x000fe4000f8e60ff */
[----:B------:R-:W-:Y:S01]  /*1f70*/  UIADD3 UR44, UP0, UPT, UR22, 0x180, URZ ;  /* 0x00000180162c7890 */ /* 0x000fe2000ff1e0ff */
[----:B------:R-:W-:Y:S01]  /*1f80*/  LOP3.LUT R12, R12, UR6, RZ, 0x3c, !PT ;  /* 0x000000060c0c7c12 */ /* 0x000fe2000f8e3cff */
[----:B------:R-:W-:Y:S02]  /*1f90*/  ULEA UR4, UR29, UR17, 0x3 ;  /* 0x000000111d047291 */ /* 0x000fe4000f8e18ff */
[----:B------:R-:W-:Y:S01]  /*1fa0*/  ULOP3.LUT UR33, UR33, 0xfefffff8, URZ, 0xc0, !UPT ;  /* 0xfefffff821217892 */ /* 0x000fe2000f8ec0ff */
[----:B--2---:R-:W-:Y:S01]  /*1fb0*/  SHF.L.U32 R0, R12, 0x1f, RZ ;  /* 0x0000001f0c007819 */ /* 0x004fe200000006ff */
[----:B------:R-:W-:Y:S02]  /*1fc0*/  UIADD3.X UR47, UPT, UPT, URZ, UR23, URZ, UP1, !UPT ;  /* 0x00000017ff2f7290 */ /* 0x000fe40008ffe4ff */
[----:B------:R-:W-:-:S02]  /*1fd0*/  UIADD3 UR32, UPT, UPT, UR17, 0x2400, UR32 ;  /* 0x0000240011207890 */ /* 0x000fc4000fffe020 */
[----:B------:R-:W-:Y:S01]  /*1fe0*/  UPRMT UR7, URZ, 0x5410, UR14 ;  /* 0x00005410ff077896 */ /* 0x000fe2000800000e */
[----:B------:R4:W1:Y:S01]  /*1ff0*/  SYNCS.PHASECHK.TRANS64.TRYWAIT P0, [UR4+0x90], R0 ;  /* 0x00009000ff0075a7 */ /* 0x0008620008001104 */
[----:B------:R-:W-:Y:S02]  /*2000*/  UIADD3 UR8, UPT, UPT, UR17, 0x26400, UR8 ;  /* 0x0002640011087890 */ /* 0x000fe4000fffe008 */
[----:B------:R-:W-:Y:S02]  /*2010*/  UIADD3.X UR45, UPT, UPT, URZ, UR23, URZ, UP0, !UPT ;  /* 0x00000017ff2d7290 */ /* 0x000fe400087fe4ff */
[----:B------:R-:W-:Y:S01]  /*2020*/  UPRMT UR6, URZ, 0x5410, UR13 ;  /* 0x00005410ff067896 */ /* 0x000fe2000800000d */
[----:B------:R-:W-:Y:S01]  /*2030*/  UMOV UR42, 0x0 ;  /* 0x00000000002a7882 */ /* 0x000fe20000000000 */
[----:B------:R-:W-:Y:S01]  /*2040*/  UMOV UR43, 0x10000000 ;  /* 0x10000000002b7882 */ /* 0x000fe20000000000 */
[----:B------:R-:W-:Y:S01]  /*2050*/  UMOV UR10, UR34 ;  /* 0x00000022000a7c82 */ /* 0x000fe20008000000 */
[----:B------:R-:W-:Y:S01]  /*2060*/  UMOV UR12, UR36 ;  /* 0x00000024000c7c82 */ /* 0x000fe20008000000 */
[----:B------:R-:W-:Y:S01]  /*2070*/  UMOV UR9, UR33 ;  /* 0x0000002100097c82 */ /* 0x000fe20008000000 */
[----:B------:R2:W-:Y:S01]  /*2080*/  UTMALDG.3D.MULTICAST.2CTA [UR32], [UR46], UR7, desc[UR42] ;  /* 0x00002a202e0073b4 */ /* 0x0005e20008211807 */
[----:B------:R-:W-:Y:S01]  /*2090*/  UMOV UR4, UR24 ;  /* 0x0000001800047c82 */ /* 0x000fe20008000000 */
[----:B------:R-:W-:Y:S01]  /*20a0*/  UMOV UR50, UR29 ;  /* 0x0000001d00327c82 */ /* 0x000fe20008000000 */
[----:B------:R4:W-:Y:S01]  /*20b0*/  UTMALDG.3D.MULTICAST.2CTA [UR8], [UR44], UR6, desc[UR42] ;  /* 0x00002a082c0073b4 */ /* 0x0009e20008211806 */
[----:B--2---:R-:W-:Y:S01]  /*20c0*/  UIADD3 UR34, UPT, UPT, UR34, 0x80, URZ ;  /* 0x0000008022227890 */ /* 0x004fe2000fffe0ff */
[----:B------:R-:W-:Y:S11]  /*20d0*/  BRA.U UP2, `(.L_x_32) ;  /* 0xfffffffd02447547 */ /* 0x000ff6000b83ffff */
.L_x_26:
[----:B------:R-:W-:Y:S01]  /*20e0*/  ULEA UR5, UR29, UR17, 0x3 ;  /* 0x000000111d057291 */ /* 0x000fe2000f8e18ff */
[----:B--2-4-:R-:W-:Y:S01]  /*20f0*/  SHF.L.U32 R0, R12, 0x1f, RZ ;  /* 0x0000001f0c007819 */ /* 0x014fe200000006ff */
[----:B------:R-:W-:Y:S01]  /*2100*/  @!P1 SYNCS.ARRIVE.TRANS64.A1T0 RZ, [UR17+0x138], RZ ;  /* 0x000138ffffff99a7 */ /* 0x000fe20008100011 */
[----:B------:R-:W-:-:S06]  /*2110*/  UISETP.GT.AND UP0, UPT, UR21, UR41, UPT ;  /* 0x000000291500728c */ /* 0x000fcc000bf04270 */
[----:B-1-3--:R1:W2:Y:S03]  /*2120*/  SYNCS.PHASECHK.TRANS64.TRYWAIT P0, [UR5+0x90], R0 ;  /* 0x00009000ff0075a7 */ /* 0x00a2a60008001105 */
[----:B------:R-:W-:Y:S05]  /*2130*/  BRA.U !UP0, `(.L_x_33) ;  /* 0x0000000108b87547 */ /* 0x000fea000b800000 */
[----:B------:R-:W-:Y:S01]  /*2140*/  UIADD3 UR6, UPT, UPT, UR38, UR4, URZ ;  /* 0x0000000426067290 */ /* 0x000fe2000fffe0ff */
[----:B------:R-:W-:-:S11]  /*2150*/  UMOV UR50, UR29 ;  /* 0x0000001d00327c82 */ /* 0x000fd60008000000 */
.L_x_39:
[----:B------:R-:W-:Y:S01]  /*2160*/  ULEA UR33, UR50, UR17, 0x3 ;  /* 0x0000001132217291 */ /* 0x000fe2000f8e18ff */
[----:B--2---:R-:W-:Y:S01]  /*2170*/  @P3 MOV R2, 0x6000 ;  /* 0x0000600000023802 */ /* 0x004fe20000000f00 */
[----:B--2-4-:R-:W-:Y:S10]  /*2180*/  @P0 BRA `(.L_x_34) ;  /* 0x00000000000c0947 */ /* 0x014ff40003800000 */
[----:B------:R-:W-:-:S04]  /*2190*/  SHF.L.U32 R3, R12, 0x1f, RZ ;  /* 0x0000001f0c037819 */ /* 0x000fc800000006ff */
[----:B------:R-:W2:Y:S02]  /*21a0*/  SYNCS.PHASECHK.TRANS64.TRYWAIT P0, [UR33+0x90], R3 ;  /* 0x00009003ff0075a7 */ /* 0x000ea40008001121 */
[----:B--2---:R-:W-:Y:S05]  /*21b0*/  @!P0 BRA `(.L_x_35) ;  /* 0x0000005400508947 */ /* 0x004fea0003800000 */
.L_x_34:
[----:B------:R2:W-:Y:S01]  /*21c0*/  @P3 SYNCS.ARRIVE.TRANS64 RZ, [UR33], R2 ;  /* 0x00000002ffff39a7 */ /* 0x0005e20008000021 */
[----:B------:R-:W-:-:S04]  /*21d0*/  ULOP3.LUT UR5, UR26, 0x2, URZ, 0xfc, !UPT ;  /* 0x000000021a057892 */ /* 0x000fc8000f8efcff */
[----:B------:R-:W-:-:S09]  /*21e0*/  UISETP.NE.AND UP0, UPT, UR5, 0x2, UPT ;  /* 0x000000020500788c */ /* 0x000fd2000bf05270 */
[----:B------:R-:W-:Y:S05]  /*21f0*/  BRA.U UP0, `(.L_x_36) ;  /* 0x0000000100047547 */ /* 0x000fea000b800000 */
[----:B------:R-:W-:Y:S05]  /*2200*/  BPT.TRAP 0x1 ;  /* 0x000000040000795c */ /* 0x000fea0000300000 */
.L_x_36:
[----:B------:R-:W-:Y:S04]  /*2210*/  BSSY.RECONVERGENT B0, `(.L_x_37) ;  /* 0x0000003000007945 */ /* 0x000fe80003800200 */
[----:B------:R-:W-:Y:S05]  /*2220*/  @!P2 BRA `(.L_x_38) ;  /* 0x000000000004a947 */ /* 0x000fea0003800000 */
[----:B------:R-:W-:Y:S05]  /*2230*/  BPT.TRAP 0x1 ;  /* 0x000000040000795c */ /* 0x000fea0000300000 */
.L_x_38:
[----:B------:R-:W-:Y:S05]  /*2240*/  BSYNC.RECONVERGENT B0 ;  /* 0x0000000000007941 */ /* 0x000fea0003800200 */
.L_x_37:
[----:B------:R-:W-:Y:S02]  /*2250*/  UIADD3 UR29, UPT, UPT, UR50, 0x1, URZ ;  /* 0x00000001321d7890 */ /* 0x000fe4000fffe0ff */
[----:B------:R-:W-:Y:S02]  /*2260*/  UIADD3 UR46, UP1, UPT, UR22, 0x80, URZ ;  /* 0x00000080162e7890 */ /* 0x000fe4000ff3e0ff */
[----:B------:R-:W-:Y:S02]  /*2270*/  UISETP.NE.AND UP0, UPT, UR29, 0x12, UPT ;  /* 0x000000121d00788c */ /* 0x000fe4000bf05270 */
[----:B------:R-:W-:Y:S02]  /*2280*/  USHF.L.U32 UR34, UR4, 0x7, URZ ;  /* 0x0000000704227899 */ /* 0x000fe400080006ff */
[----:B------:R-:W-:Y:S02]  /*2290*/  USEL UR7, URZ, 0x1, UP0 ;  /* 0x00000001ff077887 */ /* 0x000fe40008000000 */
[----:B------:R-:W-:-:S02]  /*22a0*/  USEL UR29, UR29, URZ, UP0 ;  /* 0x000000ff1d1d7287 */ /* 0x000fc40008000000 */
[----:B------:R-:W-:Y:S02]  /*22b0*/  UIADD3 UR44, UP0, UPT, UR22, 0x180, URZ ;  /* 0x00000180162c7890 */ /* 0x000fe4000ff1e0ff */
[----:B------:R-:W-:Y:S01]  /*22c0*/  ULEA UR5, UR29, UR17, 0x3 ;  /* 0x000000111d057291 */ /* 0x000fe2000f8e18ff */
[----:B------:R-:W-:Y:S01]  /*22d0*/  LOP3.LUT R12, R12, UR7, RZ, 0x3c, !PT ;  /* 0x000000070c0c7c12 */ /* 0x000fe2000f8e3cff */
[----:B------:R-:W-:Y:S02]  /*22e0*/  ULOP3.LUT UR33, UR33, 0xfefffff8, URZ, 0xc0, !UPT ;  /* 0xfefffff821217892 */ /* 0x000fe4000f8ec0ff */
[----:B------:R-:W-:Y:S01]  /*22f0*/  ULEA UR32, UR50, UR40, 0xd ;  /* 0x0000002832207291 */ /* 0x000fe2000f8e68ff */
[----:B-1----:R-:W-:Y:S01]  /*2300*/  SHF.L.U32 R0, R12, 0x1f, RZ ;  /* 0x0000001f0c007819 */ /* 0x002fe200000006ff */
[----:B------:R-:W-:Y:S02]  /*2310*/  UPRMT UR7, URZ, 0x5410, UR14 ;  /* 0x00005410ff077896 */ /* 0x000fe4000800000e */
[----:B------:R-:W-:Y:S01]  /*2320*/  UIADD3.X UR47, UPT, UPT, URZ, UR23, URZ, UP1, !UPT ;  /* 0x00000017ff2f7290 */ /* 0x000fe20008ffe4ff */
[----:B------:R3:W4:Y:S01]  /*2330*/  SYNCS.PHASECHK.TRANS64.TRYWAIT P0, [UR5+0x90], R0 ;  /* 0x00009000ff0075a7 */ /* 0x0007220008001105 */
[----:B------:R-:W-:-:S02]  /*2340*/  ULEA UR8, UR50, UR39, 0xc ;  /* 0x0000002732087291 */ /* 0x000fc4000f8e60ff */
[----:B------:R-:W-:Y:S02]  /*2350*/  UPRMT UR5, URZ, 0x5410, UR13 ;  /* 0x00005410ff057896 */ /* 0x000fe4000800000d */
[----:B------:R-:W-:Y:S01]  /*2360*/  UIADD3.X UR45, UPT, UPT, URZ, UR23, URZ, UP0, !UPT ;  /* 0x00000017ff2d7290 */ /* 0x000fe200087fe4ff */
[----:B------:R-:W-:Y:S01]  /*2370*/  UMOV UR42, 0x0 ;  /* 0x00000000002a7882 */ /* 0x000fe20000000000 */
[----:B------:R-:W-:Y:S01]  /*2380*/  UMOV UR43, 0x10000000 ;  /* 0x10000000002b7882 */ /* 0x000fe20000000000 */
[----:B------:R-:W-:Y:S01]  /*2390*/  UMOV UR12, UR36 ;  /* 0x00000024000c7c82 */ /* 0x000fe20008000000 */
[----:B------:R-:W-:Y:S01]  /*23a0*/  UMOV UR9, UR33 ;  /* 0x0000002100097c82 */ /* 0x000fe20008000000 */
[----:B------:R-:W-:Y:S01]  /*23b0*/  UMOV UR10, UR34 ;  /* 0x00000022000a7c82 */ /* 0x000fe20008000000 */
[----:B------:R3:W-:Y:S01]  /*23c0*/  UTMALDG.3D.MULTICAST.2CTA [UR32], [UR46], UR7, desc[UR42] ;  /* 0x00002a202e0073b4 */ /* 0x0007e20008211807 */
[----:B------:R-:W-:Y:S01]  /*23d0*/  UIADD3 UR4, UPT, UPT, UR4, 0x1, URZ ;  /* 0x0000000104047890 */ /* 0x000fe2000fffe0ff */
[----:B------:R-:W-:-:S03]  /*23e0*/  UMOV UR50, UR29 ;  /* 0x0000001d00327c82 */ /* 0x000fc60008000000 */
[----:B------:R-:W-:Y:S01]  /*23f0*/  UISETP.NE.AND UP0, UPT, UR4, UR6, UPT ;  /* 0x000000060400728c */ /* 0x000fe2000bf05270 */
[----:B------:R3:W-:Y:S08]  /*2400*/  UTMALDG.3D.MULTICAST.2CTA [UR8], [UR44], UR5, desc[UR42] ;  /* 0x00002a082c0073b4 */ /* 0x0007f00008211805 */
[----:B---3--:R-:W-:Y:S05]  /*2410*/  BRA.U UP0, `(.L_x_39) ;  /* 0xfffffffd00507547 */ /* 0x008fea000b83ffff */
.L_x_33:
[C---:B------:R-:W-:Y:S01]  /*2420*/  LEA R3, R11.reuse, UR17, 0x3 ;  /* 0x000000110b037c11 */ /* 0x040fe2000f8e18ff */
[----:B------:R-:W-:Y:S01]  /*2430*/  NOP ;  /* 0x0000000000007918 */ /* 0x000fe20000000000 */
[----:B-1----:R-:W-:Y:S02]  /*2440*/  SHF.L.U32 R0, R10, 0x1f, RZ ;  /* 0x0000001f0a007819 */ /* 0x002fe400000006ff */
[----:B------:R-:W-:Y:S02]  /*2450*/  LEA R4, R11, UR17, 0x4 ;  /* 0x000000110b047c11 */ /* 0x000fe4000f8e20ff */
[----:B--2-4-:R-:W1:Y:S02]  /*2460*/  SYNCS.PHASECHK.TRANS64.TRYWAIT P0, [R3+URZ+0x140], R0 ;  /* 0x00014000030075a7 */ /* 0x014e6400080011ff */
[----:B-1----:R-:W-:Y:S05]  /*2470*/  @!P0 BRA `(.L_x_40) ;  /* 0x0000005000b88947 */ /* 0x002fea0003800000 */
.L_x_131:
[----:B------:R-:W2:Y:S01]  /*2480*/  LDS.128 R4, [R4+0x1d0] ;  /* 0x0001d00004047984 */ /* 0x000ea20000000c00 */
[----:B------:R-:W-:Y:S01]  /*2490*/  UISETP.GE.AND UP0, UPT, UR37, 0x1, UPT ;  /* 0x000000012500788c */ /* 0x000fe2000bf06270 */
[----:B------:R-:W-:Y:S01]  /*24a0*/  @!PT LDS RZ, [RZ] ;  /* 0x00000000fffff984 */ /* 0x000fe20000000800 */
[----:B------:R-:W-:Y:S01]  /*24b0*/  @!PT LDS RZ, [RZ] ;  /* 0x00000000fffff984 */ /* 0x000fe20000000800 */
[----:B------:R-:W-:Y:S01]  /*24c0*/  @!PT LDS RZ, [RZ] ;  /* 0x00000000fffff984 */ /* 0x000fe20000000800 */
[----:B------:R-:W-:Y:S01]  /*24d0*/  @!PT LDS RZ, [RZ] ;  /* 0x00000000fffff984 */ /* 0x000fe20000000800 */
[----:B------:R3:W-:Y:S06]  /*24e0*/  MEMBAR.ALL.CTA ;  /* 0x0000000000007992 */ /* 0x0007ec0000008000 */
[----:B---3--:R-:W3:Y:S01]  /*24f0*/  FENCE.VIEW.ASYNC.S ;  /* 0x00000000000073c6 */ /* 0x008ee20000000000 */
[----:B--2---:R-:W-:-:S13]  /*2500*/  LOP3.LUT P0, RZ, R6, 0x1, RZ, 0xc0, !PT ;  /* 0x0000000106ff7812 */ /* 0x004fda000780c0ff */
[----:B---3--:R-:W-:Y:S01]  /*2510*/  VOTEU.ANY UP1, P0 ;  /* 0x0000000000ff7886 */ /* 0x008fe20000020100 */
[----:B------:R-:W-:-:S13]  /*2520*/  PLOP3.LUT P0, PT, PT, PT, UP1, 0x80, 0x8 ;  /* 0x000000000008781c */ /* 0x000fda0003f0f018 */
[----:B-1----:R-:W-:Y:S02]  /*2530*/  @P0 LOP3.LUT R0, R5, 0xffff, RZ, 0xc0, !PT ;  /* 0x0000ffff05000812 */ /* 0x002fe400078ec0ff */
[----:B------:R-:W-:Y:S02]  /*2540*/  @P0 MOV R2, R4 ;  /* 0x0000000400020202 */ /* 0x000fe40000000f00 */
[----:B------:R-:W-:Y:S01]  /*2550*/  @P0 R2UR UR5, R0 ;  /* 0x00000000000502ca */ /* 0x000fe200000e0000 */
[----:B------:R-:W-:Y:S01]  /*2560*/  VIADD R0, R3, 0x150 ;  /* 0x0000015003007836 */ /* 0x000fe20000000000 */
[----:B------:R-:W-:Y:S02]  /*2570*/  @P0 SHF.R.U32.HI R4, RZ, 0x10, R5 ;  /* 0x00000010ff040819 */ /* 0x000fe40000011605 */
[----:B------:R-:W-:Y:S02]  /*2580*/  @P0 R2UR UR6, R2 ;  /* 0x00000000020602ca */ /* 0x000fe400000e0000 */
[----:B------:R-:W-:-:S02]  /*2590*/  PRMT R0, RZ, 0x654, R0 ;  /* 0x00000654ff007816 */ /* 0x000fc40000000000 */
[----:B------:R-:W-:Y:S02]  /*25a0*/  @P0 R2UR UR4, R4 ;  /* 0x00000000040402ca */ /* 0x000fe400000e0000 */
[----:B------:R1:W-:Y:S03]  /*25b0*/  SYNCS.ARRIVE.TRANS64.RED.A1T0 RZ, [R0+URZ], RZ ;  /* 0x000000ff00ff79a7 */ /* 0x0003e600081004ff */
[----:B------:R-:W-:-:S04]  /*25c0*/  @UP1 UMOV UR27, UR5 ;  /* 0x00000005001b1c82 */ /* 0x000fc80008000000 */
[----:B------:R-:W-:-:S04]  /*25d0*/  @UP1 UMOV UR28, UR6 ;  /* 0x00000006001c1c82 */ /* 0x000fc80008000000 */
[----:B------:R-:W-:Y:S01]  /*25e0*/  @UP1 UMOV UR36, UR4 ;  /* 0x0000000400241c82 */ /* 0x000fe20008000000 */
[----:B------:R-:W-:Y:S05]  /*25f0*/  BRA.U !UP0, `(.L_x_41) ;  /* 0x0000000108b87547 */ /* 0x000fea000b800000 */
[----:B------:R-:W2:Y:S01]  /*2600*/  LDCU.128 UR4, c[0x0][0xb10] ;  /* 0x00016200ff0477ac */ /* 0x000ea20008000c00 */
[----:B------:R-:W3:Y:S01]  /*2610*/  LDCU UR10, c[0x0][0xb20] ;  /* 0x00016400ff0a77ac */ /* 0x000ee20008000800 */
[----:B------:R-:W4:Y:S01]  /*2620*/  LDCU UR11, c[0x0][0xb0c] ;  /* 0x00016180ff0b77ac */ /* 0x000f220008000800 */
[----:B------:R-:W1:Y:S01]  /*2630*/  LDCU.64 UR8, c[0x0][0xb28] ;  /* 0x00016500ff0877ac */ /* 0x000e620008000a00 */
[----:B------:R-:W-:Y:S02]  /*2640*/  UISETP.NE.AND UP3, UPT, UR37, 0x1, UPT ;  /* 0x000000012500788c */ /* 0x000fe4000bf65270 */
[----:B--2---:R-:W-:Y:S02]  /*2650*/  UIMAD.WIDE.U32 UR42, UR18, UR7, URZ ;  /* 0x00000007122a72a5 */ /* 0x004fe4000f8e00ff */
[----:B------:R-:W-:Y:S02]  /*2660*/  UIMAD.WIDE.U32 UR32, UR27, UR7, URZ ;  /* 0x000000071b2072a5 */ /* 0x000fe4000f8e00ff */
[----:B------:R-:W-:-:S02]  /*2670*/  UIMAD.WIDE.U32 UR34, UR19, UR4, URZ ;  /* 0x00000004132272a5 */ /* 0x000fc4000f8e00ff */
[----:B------:R-:W-:Y:S01]  /*2680*/  UISETP.NE.AND UP0, UPT, UR6, 0x1, UPT ;  /* 0x000000010600788c */ /* 0x000fe2000bf05270 */
[----:B------:R-:W-:Y:S01]  /*2690*/  UMOV UR7, UR43 ;  /* 0x0000002b00077c82 */ /* 0x000fe20008000000 */
[----:B----4-:R-:W-:Y:S02]  /*26a0*/  UISETP.NE.AND UP2, UPT, UR11, 0x1, UPT ;  /* 0x000000010b00788c */ /* 0x010fe4000bf45270 */
[----:B---3--:R-:W-:Y:S02]  /*26b0*/  USHF.R.U32.HI UR7, URZ, UR10, UR7 ;  /* 0x0000000aff077299 */ /* 0x008fe40008011607 */
[----:B------:R-:W-:Y:S02]  /*26c0*/  USHF.R.U32.HI UR12, URZ, UR5, UR35 ;  /* 0x00000005ff0c7299 */ /* 0x000fe40008011623 */
[----:B------:R-:W-:Y:S02]  /*26d0*/  USEL UR7, UR18, UR7, !UP0 ;  /* 0x0000000712077287 */ /* 0x000fe4000c000000 */
[----:B------:R-:W-:-:S02]  /*26e0*/  USEL UR12, UR19, UR12, !UP2 ;  /* 0x0000000c130c7287 */ /* 0x000fc4000d000000 */
[----:B-1----:R-:W-:Y:S02]  /*26f0*/  UIMAD.WIDE.U32 UR42, UR7, UR8, URZ ;  /* 0x00000008072a72a5 */ /* 0x002fe4000f8e00ff */
        /* <DEDUP_REMOVED lines=30> */
.L_x_41:
[----:B------:R-:W2:Y:S02]  /*28e0*/  LDCU UR4, c[0x0][0xb30] ;  /* 0x00016600ff0477ac */ /* 0x000ea40008000800 */
[----:B--2---:R-:W-:-:S09]  /*28f0*/  UISETP.NE.AND UP0, UPT, UR4, 0x1, UPT ;  /* 0x000000010400788c */ /* 0x004fd2000bf05270 */
        /* <DEDUP_REMOVED lines=13> */
[----:B------:R-:W-:Y:S02]  /*29d0*/  UIADD3 UR4, UPT, UPT, UR5, -UR8, URZ ;  /* 0x8000000805047290 */ /* 0x000fe4000fffe0ff */
[----:B------:R-:W-:Y:S02]  /*29e0*/  UIADD3 UR5, UPT, UPT, -UR5, UR8, URZ ;  /* 0x0000000805057290 */ /* 0x000fe4000fffe1ff */
[----:B------:R-:W-:Y:S02]  /*29f0*/  UIMAD UR27, UR4, UR6, UR27 ;  /* 0x00000006041b72a4 */ /* 0x000fe4000f8e021b */
[----:B------:R-:W-:-:S12]  /*2a00*/  UIMAD UR28, UR5, UR9, UR28 ;  /* 0x00000009051c72a4 */ /* 0x000fd8000f8e021c */
.L_x_42:
[----:B------:R-:W-:Y:S01]  /*2a10*/  VIADD R11, R11, 0x1 ;  /* 0x000000010b0b7836 */ /* 0x000fe20000000000 */
[----:B------:R-:W-:Y:S01]  /*2a20*/  PLOP3.LUT P1, PT, PT, PT, PT, 0x80, 0x8 ;  /* 0x000000000008781c */ /* 0x000fe20003f2f070 */
[----:B------:R-:W-:Y:S02]  /*2a30*/  UIADD3 UR50, UPT, UPT, UR28, UR49, URZ ;  /* 0x000000311c327290 */ /* 0x000fe4000fffe0ff */
[----:B------:R-:W-:Y:S01]  /*2a40*/  UIADD3 UR51, UPT, UPT, UR27, UR48, URZ ;  /* 0x000000301b337290 */ /* 0x000fe2000fffe0ff */
[----:B------:R-:W-:-:S04]  /*2a50*/  ISETP.NE.AND P0, PT, R11, 0x2, PT ;  /* 0x000000020b00780c */ /* 0x000fc80003f05270 */
[----:B-1----:R-:W-:Y:S02]  /*2a60*/  SEL R0, RZ, 0x1, P0 ;  /* 0x00000001ff007807 */ /* 0x002fe40000000000 */
[----:B------:R-:W-:Y:S02]  /*2a70*/  SEL R11, R11, RZ, P0 ;  /* 0x000000ff0b0b7207 */ /* 0x000fe40000000000 */
[----:B------:R-:W-:Y:S01]  /*2a80*/  LOP3.LUT R10, R10, R0, RZ, 0x3c, !PT ;  /* 0x000000000a0a7212 */ /* 0x000fe200078e3cff */
[----:B------:R-:W-:Y:S06]  /*2a90*/  BRA.U UP1, `(.L_x_43) ;  /* 0xfffffff1016c7547 */ /* 0x000fec000b83ffff */
[----:B------:R-:W-:Y:S01]  /*2aa0*/  UIADD3 UR17, UPT, UPT, UR17, 0x90, URZ ;  /* 0x0000009011117890 */ /* 0x000fe2000fffe0ff */
[----:B------:R-:W-:-:S03]  /*2ab0*/  SHF.L.U32 R2, R12, 0x1f, RZ ;  /* 0x0000001f0c027819 */ /* 0x000fc600000006ff */
[----:B------:R-:W-:-:S09]  /*2ac0*/  ULEA UR4, UR29, UR17, 0x3 ;  /* 0x000000111d047291 */ /* 0x000fd2000f8e18ff */
[----:B------:R-:W1:Y:S02]  /*2ad0*/  SYNCS.PHASECHK.TRANS64.TRYWAIT P0, [UR4], R2 ;  /* 0x00000002ff0075a7 */ /* 0x000e640008001104 */
[----:B-1----:R-:W-:Y:S05]  /*2ae0*/  @!P0 BRA `(.L_x_44) ;  /* 0x0000004c00308947 */ /* 0x002fea0003800000 */
.L_x_133:
[----:B------:R-:W-:-:S04]  /*2af0*/  UIADD3 UR5, UPT, UPT, UR29, 0x1, URZ ;  /* 0x000000011d057890 */ /* 0x000fc8000fffe0ff */
[----:B------:R-:W-:-:S04]  /*2b00*/  UISETP.NE.AND UP0, UPT, UR5, 0x12, UPT ;  /* 0x000000120500788c */ /* 0x000fc8000bf05270 */
[----:B------:R-:W-:Y:S02]  /*2b10*/  USEL UR6, URZ, 0x1, UP0 ;  /* 0x00000001ff067887 */ /* 0x000fe40008000000 */
[----:B------:R-:W-:-:S04]  /*2b20*/  USEL UR5, UR5, URZ, UP0 ;  /* 0x000000ff05057287 */ /* 0x000fc80008000000 */
[----:B------:R-:W-:Y:S01]  /*2b30*/  ULEA UR4, UR5, UR17, 0x3 ;  /* 0x0000001105047291 */ /* 0x000fe2000f8e18ff */
[----:B-1----:R-:W-:-:S04]  /*2b40*/  LOP3.LUT R2, R12, UR6, RZ, 0x3c, !PT ;  /* 0x000000060c027c12 */ /* 0x002fc8000f8e3cff */
[----:B------:R-:W-:-:S04]  /*2b50*/  SHF.L.U32 R3, R2, 0x1f, RZ ;  /* 0x0000001f02037819 */ /* 0x000fc800000006ff */
[----:B------:R-:W1:Y:S02]  /*2b60*/  SYNCS.PHASECHK.TRANS64.TRYWAIT P0, [UR4], R3 ;  /* 0x00000003ff0075a7 */ /* 0x000e640008001104 */
[----:B-1----:R-:W-:Y:S05]  /*2b70*/  @!P0 BRA `(.L_x_45) ;  /* 0x0000004c00248947 */ /* 0x002fea0003800000 */
.L_x_135:
[----:B------:R-:W-:-:S04]  /*2b80*/  UIADD3 UR5, UPT, UPT, UR5, 0x1, URZ ;  /* 0x0000000105057890 */ /* 0x000fc8000fffe0ff */
[----:B------:R-:W-:-:S04]  /*2b90*/  UISETP.NE.AND UP0, UPT, UR5, 0x12, UPT ;  /* 0x000000120500788c */ /* 0x000fc8000bf05270 */
[----:B------:R-:W-:Y:S02]  /*2ba0*/  USEL UR6, URZ, 0x1, UP0 ;  /* 0x00000001ff067887 */ /* 0x000fe40008000000 */
[----:B------:R-:W-:-:S04]  /*2bb0*/  USEL UR5, UR5, URZ, UP0 ;  /* 0x000000ff05057287 */ /* 0x000fc80008000000 */
[----:B------:R-:W-:Y:S01]  /*2bc0*/  ULEA UR4, UR5, UR17, 0x3 ;  /* 0x0000001105047291 */ /* 0x000fe2000f8e18ff */
[----:B------:R-:W-:-:S04]  /*2bd0*/  LOP3.LUT R2, R2, UR6, RZ, 0x3c, !PT ;  /* 0x0000000602027c12 */ /* 0x000fc8000f8e3cff */
[----:B-1----:R-:W-:-:S04]  /*2be0*/  SHF.L.U32 R3, R2, 0x1f, RZ ;  /* 0x0000001f02037819 */ /* 0x002fc800000006ff */
[----:B------:R-:W1:Y:S02]  /*2bf0*/  SYNCS.PHASECHK.TRANS64.TRYWAIT P0, [UR4], R3 ;  /* 0x00000003ff0075a7 */ /* 0x000e640008001104 */
[----:B-1----:R-:W-:Y:S05]  /*2c00*/  @!P0 BRA `(.L_x_46) ;  /* 0x0000004c00188947 */ /* 0x002fea0003800000 */
.L_x_137:
        /* <DEDUP_REMOVED lines=9> */
.L_x_139:
        /* <DEDUP_REMOVED lines=9> */
.L_x_141:
        /* <DEDUP_REMOVED lines=9> */
.L_x_143:
        /* <DEDUP_REMOVED lines=9> */
.L_x_145:
        /* <DEDUP_REMOVED lines=9> */
.L_x_147:
        /* <DEDUP_REMOVED lines=9> */
.L_x_149:
        /* <DEDUP_REMOVED lines=9> */
.L_x_151:
        /* <DEDUP_REMOVED lines=9> */
.L_x_153:
        /* <DEDUP_REMOVED lines=9> */
.L_x_155:
        /* <DEDUP_REMOVED lines=9> */
.L_x_157:
        /* <DEDUP_REMOVED lines=9> */
.L_x_159:
        /* <DEDUP_REMOVED lines=9> */
.L_x_161:
        /* <DEDUP_REMOVED lines=9> */
.L_x_163:
        /* <DEDUP_REMOVED lines=9> */
.L_x_165:
[----:B------:R-:W-:-:S04]  /*33f0*/  UIADD3 UR5, UPT, UPT, UR5, 0x1, URZ ;  /* 0x0000000105057890 */ /* 0x000fc8000fffe0ff */
[----:B------:R-:W-:-:S04]  /*3400*/  UISETP.NE.AND UP0, UPT, UR5, 0x12, UPT ;  /* 0x000000120500788c */ /* 0x000fc8000bf05270 */
[----:B------:R-:W-:Y:S02]  /*3410*/  USEL UR4, URZ, 0x1, UP0 ;  /* 0x00000001ff047887 */ /* 0x000fe40008000000 */
[----:B------:R-:W-:-:S04]  /*3420*/  USEL UR5, UR5, URZ, UP0 ;  /* 0x000000ff05057287 */ /* 0x000fc80008000000 */
[----:B------:R-:W-:Y:S01]  /*3430*/  ULEA UR5, UR5, UR17, 0x3 ;  /* 0x0000001105057291 */ /* 0x000fe2000f8e18ff */
[----:B------:R-:W-:-:S04]  /*3440*/  LOP3.LUT R2, R2, UR4, RZ, 0x3c, !PT ;  /* 0x0000000402027c12 */ /* 0x000fc8000f8e3cff */
[----:B------:R-:W-:Y:S01]  /*3450*/  SHF.L.U32 R2, R2, 0x1f, RZ ;  /* 0x0000001f02027819 */ /* 0x000fe200000006ff */
[----:B-1----:R-:W-:-:S07]  /*3460*/  IMAD.U32 R0, RZ, RZ, UR5 ;  /* 0x00000005ff007e24 */ /* 0x002fce000f8e00ff */
.L_x_61:
[----:B-1----:R1:W2:Y:S02]  /*3470*/  SYNCS.PHASECHK.TRANS64.TRYWAIT P0, [R0+URZ], R2 ;  /* 0x00000002000075a7 */ /* 0x0022a400080011ff */
[----:B--2---:R-:W-:Y:S05]  /*3480*/  @!P0 NANOSLEEP.SYNCS 0x989680 ;  /* 0x009896800000895d */ /* 0x004fea0003900000 */
[----:B------:R-:W2:Y:S02]  /*3490*/  @!P0 SYNCS.PHASECHK.TRANS64 P0, [R0+URZ], R2 ;  /* 0x00000002000085a7 */ /* 0x000ea400080010ff */
[----:B--2---:R-:W-:Y:S05]  /*34a0*/  @P0 EXIT ;  /* 0x000000000000094d */ /* 0x004fea0003800000 */
[----:B------:R-:W-:Y:S05]  /*34b0*/  BRA `(.L_x_61) ;  /* 0xfffffffc00ec7947 */ /* 0x000fea000383ffff */
.L_x_23:
[----:B------:R-:W-:-:S04]  /*34c0*/  UISETP.NE.AND UP0, UPT, UR54, URZ, UPT ;  /* 0x000000ff3600728c */ /* 0x000fc8000bf05270 */
[----:B------:R-:W-:-:S09]  /*34d0*/  UISETP.NE.OR UP0, UPT, UR11, 0x1, UP0 ;  /* 0x000000010b00788c */ /* 0x000fd20008705670 */
[----:B------:R-:W-:Y:S05]  /*34e0*/  BRA.U UP0, `(.L_x_62) ;  /* 0x0000000500487547 */ /* 0x000fea000b800000 */
[----:B------:R-:W-:Y:S01]  /*34f0*/  ISETP.GE.U32.AND P2, PT, R0, 0x8, PT ;  /* 0x000000080000780c */ /* 0x000fe20003f46070 */
[----:B------:R-:W-:Y:S01]  /*3500*/  IMAD.MOV.U32 R12, RZ, RZ, 0x1 ;  /* 0x00000001ff0c7424 */ /* 0x000fe200078e00ff */
[----:B------:R-:W-:Y:S02]  /*3510*/  CS2R R10, SRZ ;  /* 0x00000000000a7805 */ /* 0x000fe4000001ff00 */
[----:B------:R-:W-:Y:S01]  /*3520*/  CS2R R8, SRZ ;  /* 0x0000000000087805 */ /* 0x000fe2000001ff00 */
[----:B------:R-:W-:Y:S01]  /*3530*/  UMOV UR4, 0x400 ;  /* 0x0000040000047882 */ /* 0x000fe20000000000 */
[----:B------:R-:W-:Y:S01]  /*3540*/  UMOV UR6, URZ ;  /* 0x000000ff00067c82 */ /* 0x000fe20008000000 */
[----:B------:R-:W-:-:S12]  /*3550*/  ULEA UR54, UR54, UR4, 0x18 ;  /* 0x0000000436367291 */ /* 0x000fd8000f8ec0ff */
.L_x_66:
[----:B------:R-:W-:Y:S02]  /*3560*/  LEA R2, R8, UR54, 0x3 ;  /* 0x0000003608027c11 */ /* 0x000fe4000f8e18ff */
[----:B------:R-:W-:-:S03]  /*3570*/  SHF.L.U32 R4, R9, 0x1f, RZ ;  /* 0x0000001f09047819 */ /* 0x000fc600000006ff */
[----:B------:R-:W-:Y:S01]  /*3580*/  VIADD R5, R2, 0x1b0 ;  /* 0x000001b002057836 */ /* 0x000fe20000000000 */
[----:B------:R-:W2:Y:S02]  /*3590*/  SYNCS.PHASECHK.TRANS64.TRYWAIT P0, [R2+URZ+0x1a0], R4 ;  /* 0x0001a004020075a7 */ /* 0x000ea400080011ff */
[----:B--2---:R-:W-:Y:S05]  /*35a0*/  @!P0 BRA `(.L_x_63) ;  /* 0x0000004800188947 */ /* 0x004fea0003800000 */
.L_x_166:
[----:B------:R-:W-:Y:S01]  /*35b0*/  ULEA UR5, UR6, UR54, 0x3 ;  /* 0x0000003606057291 */ /* 0x000fe2000f8e18ff */
[----:B--2---:R-:W-:Y:S01]  /*35c0*/  PRMT R2, RZ, 0x654, R5 ;  /* 0x00000654ff027816 */ /* 0x004fe20000000005 */
[----:B------:R-:W-:Y:S01]  /*35d0*/  @!P2 IMAD.MOV.U32 R4, RZ, RZ, 0x10 ;  /* 0x00000010ff04a424 */ /* 0x000fe200078e00ff */
[----:B------:R-:W-:Y:S01]  /*35e0*/  SHF.L.U32 R5, R12, 0x1f, RZ ;  /* 0x0000001f0c057819 */ /* 0x000fe200000006ff */
[----:B------:R-:W-:Y:S01]  /*35f0*/  UIADD3 UR4, UPT, UPT, UR5, 0x140, URZ ;  /* 0x0000014005047890 */ /* 0x000fe2000fffe0ff */
[----:B------:R2:W-:Y:S05]  /*3600*/  SYNCS.ARRIVE.TRANS64.RED.A1T0 RZ, [R2+URZ], RZ ;  /* 0x000000ff02ff79a7 */ /* 0x0005ea00081004ff */
[----:B------:R-:W-:Y:S01]  /*3610*/  IMAD.U32 R6, RZ, RZ, UR4 ;  /* 0x00000004ff067e24 */ /* 0x000fe2000f8e00ff */
[----:B------:R-:W3:Y:S04]  /*3620*/  SYNCS.PHASECHK.TRANS64.TRYWAIT P0, [UR5+0x150], R5 ;  /* 0x00015005ff0075a7 */ /* 0x000ee80008001105 */
[----:B------:R-:W-:Y:S01]  /*3630*/  PRMT R6, R0, 0x654, R6 ;  /* 0x0000065400067816 */ /* 0x000fe20000000006 */
[----:B--23--:R-:W-:Y:S06]  /*3640*/  @!P0 BRA `(.L_x_64) ;  /* 0x0000004800048947 */ /* 0x00cfec0003800000 */
.L_x_168:
[----:B------:R-:W-:Y:S01]  /*3650*/  ULEA UR4, UR6, UR54, 0x4 ;  /* 0x0000003606047291 */ /* 0x000fe2000f8e20ff */
[----:B------:R-:W-:Y:S01]  /*3660*/  SEL R3, R6, R3, !P2 ;  /* 0x0000000306037207 */ /* 0x000fe20005000000 */
[----:B------:R-:W-:Y:S01]  /*3670*/  UIADD3 UR5, UPT, UPT, UR5, 0x140, URZ ;  /* 0x0000014005057890 */ /* 0x000fe2000fffe0ff */
[----:B--2---:R-:W-:Y:S01]  /*3680*/  LEA R2, R11, UR54, 0x3 ;  /* 0x000000360b027c11 */ /* 0x004fe2000f8e18ff */
[----:B------:R-:W-:Y:S01]  /*3690*/  UIADD3 UR4, UPT, UPT, UR4, 0x1d0, URZ ;  /* 0x000001d004047890 */ /* 0x000fe2000fffe0ff */
[----:B------:R2:W-:Y:S01]  /*36a0*/  @!P2 SYNCS.ARRIVE.TRANS64.RED RZ, [R3+URZ], R4 ;  /* 0x0000000403ffa9a7 */ /* 0x0005e200080004ff */
[----:B------:R-:W-:Y:S01]  /*36b0*/  UIADD3 UR6, UPT, UPT, UR6, 0x1, URZ ;  /* 0x0000000106067890 */ /* 0x000fe2000fffe0ff */
[----:B------:R-:W-:-:S03]  /*36c0*/  VIADD R8, R8, 0x1 ;  /* 0x0000000108087836 */ /* 0x000fc60000000000 */
[----:B------:R-:W-:Y:S02]  /*36d0*/  UISETP.NE.AND UP0, UPT, UR6, 0x2, UPT ;  /* 0x000000020600788c */ /* 0x000fe4000bf05270 */
[----:B------:R-:W-:Y:S01]  /*36e0*/  ISETP.NE.AND P0, PT, R8, 0x2, PT ;  /* 0x000000020800780c */ /* 0x000fe20003f05270 */
[----:B------:R-:W-:Y:S06]  /*36f0*/  UGETNEXTWORKID.BROADCAST [UR4], [UR5] ;  /* 0x00000000040073ca */ /* 0x000fec0008000100 */
[----:B------:R-:W-:Y:S02]  /*3700*/  USEL UR4, URZ, 0x1, UP0 ;  /* 0x00000001ff047887 */ /* 0x000fe40008000000 */
[----:B------:R-:W-:-:S04]  /*3710*/  USEL UR6, UR6, URZ, UP0 ;  /* 0x000000ff06067287 */ /* 0x000fc80008000000 */
[----:B------:R-:W-:Y:S02]  /*3720*/  LOP3.LUT R12, R12, UR4, RZ, 0x3c, !PT ;  /* 0x000000040c0c7c12 */ /* 0x000fe4000f8e3cff */
[----:B--2---:R-:W-:-:S04]  /*3730*/  SHF.L.U32 R4, R10, 0x1f, RZ ;  /* 0x0000001f0a047819 */ /* 0x004fc800000006ff */
[----:B------:R-:W2:Y:S02]  /*3740*/  SYNCS.PHASECHK.TRANS64.TRYWAIT P1, [R2+URZ+0x140], R4 ;  /* 0x00014004020075a7 */ /* 0x000ea400080211ff */
[----:B--2---:R-:W-:Y:S05]  /*3750*/  @!P1 BRA `(.L_x_65) ;  /* 0x0000004400d89947 */ /* 0x004fea0003800000 */
.L_x_169:
[C---:B--2---:R-:W-:Y:S01]  /*3760*/  LEA R4, R11.reuse, UR54, 0x4 ;  /* 0x000000360b047c11 */ /* 0x044fe2000f8e20ff */
[----:B------:R-:W-:Y:S01]  /*3770*/  VIADD R2, R2, 0x150 ;  /* 0x0000015002027836 */ /* 0x000fe20000000000 */
[----:B------:R-:W-:Y:S01]  /*3780*/  SEL R8, R8, RZ, P0 ;  /* 0x000000ff08087207 */ /* 0x000fe20000000000 */
[----:B------:R-:W-:-:S03]  /*3790*/  VIADD R11, R11, 0x1 ;  /* 0x000000010b0b7836 */ /* 0x000fc60000000000 */
[----:B------:R-:W2:Y:S01]  /*37a0*/  LDS.128 R4, [R4+0x1d0] ;  /* 0x0001d00004047984 */ /* 0x000ea20000000c00 */
[----:B------:R-:W-:Y:S02]  /*37b0*/  PRMT R2, RZ, 0x654, R2 ;  /* 0x00000654ff027816 */ /* 0x000fe40000000002 */
[C---:B------:R-:W-:Y:S01]  /*37c0*/  ISETP.NE.AND P1, PT, R11.reuse, 0x2, PT ;  /* 0x000000020b00780c */ /* 0x040fe20003f25270 */
[----:B------:R-:W-:Y:S01]  /*37d0*/  @!PT LDS RZ, [RZ] ;  /* 0x00000000fffff984 */ /* 0x000fe20000000800 */
[----:B------:R-:W-:Y:S01]  /*37e0*/  @!PT LDS RZ, [RZ] ;  /* 0x00000000fffff984 */ /* 0x000fe20000000800 */
[----:B------:R-:W-:Y:S01]  /*37f0*/  @!PT LDS RZ, [RZ] ;  /* 0x00000000fffff984 */ /* 0x000fe20000000800 */
[----:B------:R-:W-:Y:S01]  /*3800*/  @!PT LDS RZ, [RZ] ;  /* 0x00000000fffff984 */ /* 0x000fe20000000800 */
[----:B------:R3:W-:Y:S06]  /*3810*/  MEMBAR.ALL.CTA ;  /* 0x0000000000007992 */ /* 0x0007ec0000008000 */
[----:B---3--:R-:W3:Y:S01]  /*3820*/  FENCE.VIEW.ASYNC.S ;  /* 0x00000000000073c6 */ /* 0x008ee20000000000 */
[----:B------:R-:W-:Y:S01]  /*3830*/  SEL R11, R11, RZ, P1 ;  /* 0x000000ff0b0b7207 */ /* 0x000fe20000800000 */
[----:B---3--:R3:W-:Y:S01]  /*3840*/  SYNCS.ARRIVE.TRANS64.RED.A1T0 RZ, [R2+URZ], RZ ;  /* 0x000000ff02ff79a7 */ /* 0x0087e200081004ff */
[----:B--2---:R-:W-:-:S02]  /*3850*/  LOP3.LUT P3, RZ, R6, 0x1, RZ, 0xc0, !PT ;  /* 0x0000000106ff7812 */ /* 0x004fc4000786c0ff */
[----:B------:R-:W-:-:S04]  /*3860*/  SEL R4, RZ, 0x1, P1 ;  /* 0x00000001ff047807 */ /* 0x000fc80000800000 */
[----:B------:R-:W-:Y:S02]  /*3870*/  LOP3.LUT R10, R10, R4, RZ, 0x3c, !PT ;  /* 0x000000040a0a7212 */ /* 0x000fe400078e3cff */
[----:B---3--:R-:W-:-:S04]  /*3880*/  SEL R2, RZ, 0x1, P0 ;  /* 0x00000001ff027807 */ /* 0x008fc80000000000 */
[----:B------:R-:W-:Y:S01]  /*3890*/  LOP3.LUT R9, R9, R2, RZ, 0x3c, !PT ;  /* 0x0000000209097212 */ /* 0x000fe200078e3cff */
[----:B------:R-:W-:Y:S06]  /*38a0*/  @P3 BRA `(.L_x_66) ;  /* 0xfffffffc002c3947 */ /* 0x000fec000383ffff */
[----:B------:R-:W-:Y:S01]  /*38b0*/  ULEA UR5, UR6, UR54, 0x3 ;  /* 0x0000003606057291 */ /* 0x000fe2000f8e18ff */
[----:B------:R-:W-:-:S08]  /*38c0*/  SHF.L.U32 R2, R12, 0x1f, RZ ;  /* 0x0000001f0c027819 */ /* 0x000fd000000006ff */
[----:B------:R-:W2:Y:S02]  /*38d0*/  SYNCS.PHASECHK.TRANS64 P0, [UR5+0x150], R2 ;  /* 0x00015002ff0075a7 */ /* 0x000ea40008001005 */
[----:B--2---:R-:W-:Y:S05]  /*38e0*/  @P0 BRA `(.L_x_67) ;  /* 0x0000000000080947 */ /* 0x004fea0003800000 */
[----:B------:R-:W2:Y:S02]  /*38f0*/  SYNCS.PHASECHK.TRANS64.TRYWAIT P0, [UR5+0x150], R2 ;  /* 0x00015002ff0075a7 */ /* 0x000ea40008001105 */
[----:B--2---:R-:W-:Y:S05]  /*3900*/  @!P0 BRA `(.L_x_68) ;  /* 0x0000004400808947 */ /* 0x004fea0003800000 */
.L_x_67:
[----:B------:R-:W-:-:S04]  /*3910*/  UIADD3 UR4, UPT, UPT, UR6, 0x1, URZ ;  /* 0x0000000106047890 */ /* 0x000fc8000fffe0ff */
[----:B------:R-:W-:-:S04]  /*3920*/  UISETP.NE.AND UP0, UPT, UR4, 0x2, UPT ;  /* 0x000000020400788c */ /* 0x000fc8000bf05270 */
[----:B------:R-:W-:Y:S02]  /*3930*/  USEL UR7, URZ, 0x1, UP0 ;  /* 0x00000001ff077887 */ /* 0x000fe40008000000 */
[----:B------:R-:W-:-:S04]  /*3940*/  USEL UR4, UR4, URZ, UP0 ;  /* 0x000000ff04047287 */ /* 0x000fc80008000000 */
[----:B------:R-:W-:Y:S01]  /*3950*/  ULEA UR4, UR4, UR54, 0x3 ;  /* 0x0000003604047291 */ /* 0x000fe2000f8e18ff */
[----:B--2---:R-:W-:-:S04]  /*3960*/  LOP3.LUT R2, R12, UR7, RZ, 0x3c, !PT ;  /* 0x000000070c027c12 */ /* 0x004fc8000f8e3cff */
[----:B------:R-:W-:-:S04]  /*3970*/  SHF.L.U32 R0, R2, 0x1f, RZ ;  /* 0x0000001f02007819 */ /* 0x000fc800000006ff */
[----:B------:R-:W2:Y:S02]  /*3980*/  SYNCS.PHASECHK.TRANS64 P0, [UR4+0x150], R0 ;  /* 0x00015000ff0075a7 */ /* 0x000ea40008001004 */
[----:B-12---:R-:W-:Y:S05]  /*3990*/  @P0 EXIT ;  /* 0x000000000000094d */ /* 0x006fea0003800000 */
[----:B------:R-:W-:Y:S02]  /*39a0*/  SHF.L.U32 R2, R2, 0x1f, RZ ;  /* 0x0000001f02027819 */ /* 0x000fe400000006ff */
[----:B------:R-:W-:-:S07]  /*39b0*/  MOV R0, UR4 ;  /* 0x0000000400007c02 */ /* 0x000fce0008000f00 */
.L_x_69:
[----:B-1----:R1:W2:Y:S02]  /*39c0*/  SYNCS.PHASECHK.TRANS64.TRYWAIT P0, [R0+URZ+0x150], R2 ;  /* 0x00015002000075a7 */ /* 0x0022a400080011ff */
[----:B--2---:R-:W-:Y:S05]  /*39d0*/  @!P0 NANOSLEEP.SYNCS 0x989680 ;  /* 0x009896800000895d */ /* 0x004fea0003900000 */
[----:B------:R-:W2:Y:S02]  /*39e0*/  @!P0 SYNCS.PHASECHK.TRANS64 P0, [R0+URZ+0x150], R2 ;  /* 0x00015002000085a7 */ /* 0x000ea400080010ff */
[----:B--2---:R-:W-:Y:S05]  /*39f0*/  @P0 EXIT ;  /* 0x000000000000094d */ /* 0x004fea0003800000 */
[----:B------:R-:W-:Y:S05]  /*3a00*/  BRA `(.L_x_69) ;  /* 0xfffffffc00ec7947 */ /* 0x000fea000383ffff */
.L_x_62:
[----:B------:R-:W-:Y:S05]  /*3a10*/  BRA.U UP6, `(.L_x_70) ;  /* 0x0000001106d87547 */ /* 0x000fea000b800000 */
[----:B------:R-:W-:Y:S01]  /*3a20*/  UMOV UR4, 0x40 ;  /* 0x0000004000047882 */ /* 0x000fe20000000000 */
[----:B------:R-:W-:Y:S01]  /*3a30*/  NOP ;  /* 0x0000000000007918 */ /* 0x000fe20000000000 */
[----:B------:R-:W-:Y:S01]  /*3a40*/  ULEA UR4, UR54, UR4, 0x18 ;  /* 0x0000000436047291 */ /* 0x000fe2000f8ec0ff */
[----:B------:R-:W-:Y:S02]  /*3a50*/  UMOV UR5, 0x400 ;  /* 0x0000040000057882 */ /* 0x000fe40000000000 */
[----:B------:R-:W-:-:S06]  /*3a60*/  ULEA UR54, UR54, UR5, 0x18 ;  /* 0x0000000536367291 */ /* 0x000fcc000f8ec0ff */
[----:B------:R-:W2:Y:S02]  /*3a70*/  LDS.U8 R0, [UR4+0x1c] ;  /* 0x00001c04ff007984 */ /* 0x000ea40008000000 */
[----:B--2---:R-:W-:-:S13]  /*3a80*/  ISETP.NE.AND P0, PT, R0, RZ, PT ;  /* 0x000000ff0000720c */ /* 0x004fda0003f05270 */
[----:B------:R-:W-:Y:S05]  /*3a90*/  @P0 BRA `(.L_x_71) ;  /* 0x0000000400080947 */ /* 0x000fea0003800000 */
[----:B------:R-:W-:Y:S02]  /*3aa0*/  UISETP.NE.U32.AND UP1, UPT, UR18, 0x1, UPT ;  /* 0x000000011200788c */ /* 0x000fe4000bf25070 */
[----:B------:R-:W-:-:S07]  /*3ab0*/  UIADD3 UR6, UPT, UPT, UR4, 0x8, URZ ;  /* 0x0000000804067890 */ /* 0x000fce000fffe0ff */
[----:B------:R-:W-:Y:S05]  /*3ac0*/  BRA.U !UP1, `(.L_x_72) ;  /* 0x00000001099c7547 */ /* 0x000fea000b800000 */
[----:B------:R-:W-:Y:S01]  /*3ad0*/  ELECT P0, URZ, PT ;  /* 0x0000000000ff782f */ /* 0x000fe20003800000 */
[----:B------:R-:W-:-:S12]  /*3ae0*/  BSSY B0, `(.L_x_72) ;  /* 0x0000025000007945 */ /* 0x000fd80003800000 */
[----:B------:R-:W-:Y:S05]  /*3af0*/  @!P0 BRA `(.L_x_73) ;  /* 0x00000000008c8947 */ /* 0x000fea0003800000 */
[----:B------:R-:W-:-:S05]  /*3b00*/  UMOV UR5, 0x10 ;  /* 0x0000001000057882 */ /* 0x000fca0000000000 */
[----:B------:R-:W-:Y:S04]  /*3b10*/  DEPBAR.LE SB2, 0x36 ;  /* 0x0000ad800000791a */ /* 0x000fe80000000000 */
[----:B------:R-:W2:Y:S02]  /*3b20*/  UTCATOMSWS.2CTA.FIND_AND_SET.ALIGN UP0, UR5, UR5 ;  /* 0x00000005000575e3 */ /* 0x000ea40008200800 */
[----:B--2---:R-:W-:Y:S01]  /*3b30*/  MOV R10, UR5 ;  /* 0x00000005000a7c02 */ /* 0x004fe20008000f00 */
[----:B------:R-:W-:Y:S06]  /*3b40*/  BRA.U UP0, `(.L_x_74) ;  /* 0x0000000100187547 */ /* 0x000fec000b800000 */
.L_x_75:
[----:B------:R-:W-:Y:S05]  /*3b50*/  NANOSLEEP 0x64 ;  /* 0x000000640000795d */ /* 0x000fea0003800000 */
[----:B------:R-:W-:-:S05]  /*3b60*/  UMOV UR5, 0x10 ;  /* 0x0000001000057882 */ /* 0x000fca0000000000 */
[----:B------:R-:W-:Y:S04]  /*3b70*/  DEPBAR.LE SB2, 0x36 ;  /* 0x0000ad800000791a */ /* 0x000fe80000000000 */
[----:B------:R-:W2:Y:S02]  /*3b80*/  UTCATOMSWS.2CTA.FIND_AND_SET.ALIGN UP0, UR5, UR5 ;  /* 0x00000005000575e3 */ /* 0x000ea40008200800 */
[----:B--2---:R-:W-:Y:S01]  /*3b90*/  MOV R10, UR5 ;  /* 0x00000005000a7c02 */ /* 0x004fe20008000f00 */
[----:B------:R-:W-:Y:S05]  /*3ba0*/  BRA.U !UP0, `(.L_x_75) ;  /* 0xfffffffd08e87547 */ /* 0x000fea000b83ffff */
.L_x_74:
[----:B------:R-:W2:Y:S01]  /*3bb0*/  LDS R6, [UR4+0x10] ;  /* 0x00001004ff067984 */ /* 0x000ea20008000800 */
[----:B------:R-:W-:Y:S01]  /*3bc0*/  IMAD.U32 R0, RZ, RZ, UR54 ;  /* 0x00000036ff007e24 */ /* 0x000fe2000f8e00ff */
[----:B------:R-:W-:-:S03]  /*3bd0*/  MOV R4, UR17 ;  /* 0x0000001100047c02 */ /* 0x000fc60008000f00 */
[----:B------:R-:W-:Y:S01]  /*3be0*/  VIADD R0, R0, 0x1f0 ;  /* 0x000001f000007836 */ /* 0x000fe20000000000 */
[----:B--2---:R-:W-:-:S04]  /*3bf0*/  SHF.L.U32 R6, R6, 0x1f, RZ ;  /* 0x0000001f06067819 */ /* 0x004fc800000006ff */
[----:B------:R-:W2:Y:S02]  /*3c00*/  SYNCS.PHASECHK.TRANS64.TRYWAIT P0, [UR4+0x8], R6 ;  /* 0x00000806ff0075a7 */ /* 0x000ea40008001104 */
[----:B--2---:R-:W-:Y:S05]  /*3c10*/  @P0 BRA `(.L_x_76) ;  /* 0x0000000000080947 */ /* 0x004fea0003800000 */
[----:B------:R-:W2:Y:S02]  /*3c20*/  SYNCS.PHASECHK.TRANS64.TRYWAIT P0, [UR4+0x8], R6 ;  /* 0x00000806ff0075a7 */ /* 0x000ea40008001104 */
[----:B--2---:R-:W-:Y:S05]  /*3c30*/  @!P0 BRA `(.L_x_77) ;  /* 0x0000004000cc8947 */ /* 0x004fea0003800000 */
.L_x_76:
[----:B------:R-:W-:Y:S01]  /*3c40*/  PRMT R4, R4, 0x654, R0 ;  /* 0x0000065404047816 */ /* 0x000fe20000000000 */
[----:B------:R-:W-:Y:S01]  /*3c50*/  HFMA2 R0, -RZ, RZ, 0, 5.9604644775390625e-08 ;  /* 0x00000001ff007431 */ /* 0x000fe200000001ff */
[----:B------:R-:W-:Y:S01]  /*3c60*/  UPRMT UR5, UR17, 0x654, UR6 ;  /* 0x0000065411057896 */ /* 0x000fe20008000006 */
[----:B------:R-:W-:Y:S02]  /*3c70*/  IMAD.MOV.U32 R8, RZ, RZ, 0xffff ;  /* 0x0000ffffff087424 */ /* 0x000fe400078e00ff */
[----:B--2---:R-:W-:Y:S02]  /*3c80*/  IMAD.MOV.U32 R6, RZ, RZ, 0x4 ;  /* 0x00000004ff067424 */ /* 0x004fe400078e00ff */
[----:B------:R-:W-:Y:S01]  /*3c90*/  IMAD.SHL.U32 R9, R10, 0x20, RZ ;  /* 0x000000200a097824 */ /* 0x000fe200078e00ff */
[----:B------:R-:W-:Y:S02]  /*3ca0*/  MOV R5, UR5 ;  /* 0x0000000500057c02 */ /* 0x000fe40008000f00 */
[-C--:B------:R-:W-:Y:S01]  /*3cb0*/  SHF.L.U32 R8, R8, R10.reuse, RZ ;  /* 0x0000000a08087219 */ /* 0x080fe200000006ff */
[----:B------:R2:W-:Y:S01]  /*3cc0*/  SYNCS.ARRIVE.TRANS64.RED RZ, [UR5], R6 ;  /* 0x00000006ffff79a7 */ /* 0x0005e20008000405 */
[----:B------:R-:W-:Y:S01]  /*3cd0*/  SHF.L.U32 R7, R0, R10, RZ ;  /* 0x0000000a00077219 */ /* 0x000fe200000006ff */
[----:B------:R2:W-:Y:S04]  /*3ce0*/  STS [UR54+0x1f0], R9 ;  /* 0x0001f009ff007988 */ /* 0x0005e80008000836 */
[----:B------:R2:W-:Y:S04]  /*3cf0*/  STAS [R4.64], R10 ;  /* 0x0000000a04007dbd */ /* 0x0005e8000c0008ff */
[----:B------:R2:W-:Y:S04]  /*3d00*/  ATOMS.OR RZ, [UR4+0x14], R8 ;  /* 0x00001408ffff798c */ /* 0x0005e8000b000004 */
[----:B------:R2:W-:Y:S04]  /*3d10*/  ATOMS.OR RZ, [UR4+0x18], R7 ;  /* 0x00001807ffff798c */ /* 0x0005e8000b000004 */
[----:B------:R2:W-:Y:S02]  /*3d20*/  ATOMS.XOR RZ, [UR4+0x10], R0 ;  /* 0x00001000ffff798c */ /* 0x0005e4000b800004 */
.L_x_73:
[----:B-1----:R-:W-:Y:S05]  /*3d30*/  BSYNC B0 ;  /* 0x0000000000007941 */ /* 0x002fea0003800000 */
.L_x_72:
[----:B------:R-:W-:Y:S05]  /*3d40*/  BRA.U UP1, `(.L_x_78) ;  /* 0x00000001016c7547 */ /* 0x000fea000b800000 */
[----:B------:R-:W-:-:S03]  /*3d50*/  UMOV UR5, 0xffffffff ;  /* 0xffffffff00057882 */ /* 0x000fc60000000000 */
[----:B------:R-:W-:Y:S05]  /*3d60*/  BRA.DIV UR5, `(.L_x_79) ;  /* 0x0000004205987947 */ /* 0x000fea000b800000 */
[----:B------:R-:W-:-:S13]  /*3d70*/  ELECT P0, URZ, PT ;  /* 0x0000000000ff782f */ /* 0x000fda0003800000 */
.L_x_173:
[----:B------:R-:W-:Y:S05]  /*3d80*/  @!P0 BRA `(.L_x_78) ;  /* 0x00000000005c8947 */ /* 0x000fea0003800000 */
[----:B--2---:R-:W2:Y:S02]  /*3d90*/  LDS R4, [UR4+0x10] ;  /* 0x00001004ff047984 */ /* 0x004ea40008000800 */
[----:B--2---:R-:W-:-:S04]  /*3da0*/  SHF.L.U32 R4, R4, 0x1f, RZ ;  /* 0x0000001f04047819 */ /* 0x004fc800000006ff */
[----:B------:R-:W2:Y:S02]  /*3db0*/  SYNCS.PHASECHK.TRANS64.TRYWAIT P0, [UR4+0x8], R4 ;  /* 0x00000804ff0075a7 */ /* 0x000ea40008001104 */
[----:B--2---:R-:W-:Y:S05]  /*3dc0*/  @P0 BRA `(.L_x_80) ;  /* 0x0000000000080947 */ /* 0x004fea0003800000 */
[----:B------:R-:W2:Y:S02]  /*3dd0*/  SYNCS.PHASECHK.TRANS64.TRYWAIT P0, [UR4+0x8], R4 ;  /* 0x00000804ff0075a7 */ /* 0x000ea40008001104 */
[----:B--2---:R-:W-:Y:S05]  /*3de0*/  @!P0 BRA `(.L_x_81) ;  /* 0x00000040009c8947 */ /* 0x004fea0003800000 */
.L_x_80:
[----:B------:R-:W3:Y:S01]  /*3df0*/  LDS R6, [UR54+0x1f0] ;  /* 0x0001f036ff067984 */ /* 0x000ee20008000800 */
[----:B--2---:R-:W-:Y:S02]  /*3e00*/  HFMA2 R0, -RZ, RZ, 0, 5.9604644775390625e-08 ;  /* 0x00000001ff007431 */ /* 0x004fe400000001ff */
[----:B------:R-:W-:Y:S01]  /*3e10*/  IMAD.MOV.U32 R4, RZ, RZ, 0xffff ;  /* 0x0000ffffff047424 */ /* 0x000fe200078e00ff */
[----:B------:R-:W-:Y:S01]  /*3e20*/  UPRMT UR5, UR17, 0x654, UR6 ;  /* 0x0000065411057896 */ /* 0x000fe20008000006 */
[----:B---3--:R-:W-:-:S03]  /*3e30*/  IMAD.SHL.U32 R5, R6, 0x20, RZ ;  /* 0x0000002006057824 */ /* 0x008fc600078e00ff */
[-C--:B------:R-:W-:Y:S02]  /*3e40*/  SHF.L.U32 R4, R4, R6.reuse, RZ ;  /* 0x0000000604047219 */ /* 0x080fe400000006ff */
[----:B------:R-:W-:Y:S01]  /*3e50*/  SHF.L.U32 R6, R0, R6, RZ ;  /* 0x0000000600067219 */ /* 0x000fe200000006ff */
[----:B------:R3:W-:Y:S04]  /*3e60*/  STS [UR54+0x1f0], R5 ;  /* 0x0001f005ff007988 */ /* 0x0007e80008000836 */
[----:B------:R3:W-:Y:S04]  /*3e70*/  ATOMS.OR RZ, [UR4+0x14], R4 ;  /* 0x00001404ffff798c */ /* 0x0007e8000b000004 */
[----:B------:R3:W-:Y:S01]  /*3e80*/  ATOMS.OR RZ, [UR4+0x18], R6 ;  /* 0x00001806ffff798c */ /* 0x0007e2000b000004 */
[----:B------:R-:W-:Y:S03]  /*3e90*/  SYNCS.ARRIVE.TRANS64.RED.A1T0 RZ, [UR5], RZ ;  /* 0x000000ffffff79a7 */ /* 0x000fe60008100405 */
[----:B------:R3:W-:Y:S01]  /*3ea0*/  ATOMS.XOR RZ, [UR4+0x10], R0 ;  /* 0x00001000ffff798c */ /* 0x0007e2000b800004 */
[----:B------:R-:W-:Y:S05]  /*3eb0*/  BRA `(.L_x_78) ;  /* 0x0000000000107947 */ /* 0x000fea0003800000 */
.L_x_71:
[----:B------:R-:W-:Y:S02]  /*3ec0*/  MOV R0, 0xffffffff ;  /* 0xffffffff00007802 */ /* 0x000fe40000000f00 */
[----:B------:R-:W-:-:S03]  /*3ed0*/  MOV R4, 0x3f00 ;  /* 0x00003f0000047802 */ /* 0x000fc60000000f00 */
[----:B------:R2:W-:Y:S04]  /*3ee0*/  STS [UR54+0x1f0], R0 ;  /* 0x0001f000ff007988 */ /* 0x0005e80008000836 */
[----:B-12--5:R-:W-:Y:S05]  /*3ef0*/  CALL.REL.NOINC `($__internal_1_$__cuda_sm10x_tcgen05_guardrail_trap_phase_invalid_during_alloc) ;  /* 0x0000004400a47944 */ /* 0x026fea0003c00000 */
.L_x_78:
[----:B------:R-:W-:Y:S05]  /*3f00*/  WARPSYNC.ALL ;  /* 0x0000000000007948 */ /* 0x000fea0003800000 */
[----:B------:R-:W4:Y:S01]  /*3f10*/  S2UR UR5, SR_CgaCtaId ;  /* 0x00000000000579c3 */ /* 0x000f220000008800 */
[----:B------:R-:W-:Y:S01]  /*3f20*/  UMOV UR4, 0x400 ;  /* 0x0000040000047882 */ /* 0x000fe20000000000 */
[----:B------:R-:W-:-:S06]  /*3f30*/  NOP ;  /* 0x0000000000007918 */ /* 0x000fcc0000000000 */
[----:B------:R-:W-:Y:S06]  /*3f40*/  BAR.ARV 0x6, 0xa0 ;  /* 0x0182800000007b1d */ /* 0x000fec0000002000 */
[----:B------:R-:W1:Y:S01]  /*3f50*/  LDCU UR6, c[0x0][0x38c] ;  /* 0x00007180ff0677ac */ /* 0x000e620008000800 */
[----:B------:R-:W-:Y:S01]  /*3f60*/  LOP3.LUT R3, R3, 0xffff, RZ, 0xc0, !PT ;  /* 0x0000ffff03037812 */ /* 0x000fe200078ec0ff */
[----:B--2---:R-:W-:Y:S01]  /*3f70*/  IMAD.MOV.U32 R9, RZ, RZ, 0x1 ;  /* 0x00000001ff097424 */ /* 0x004fe200078e00ff */
[----:B------:R-:W-:Y:S01]  /*3f80*/  LOP3.LUT R2, R2, 0xffff, RZ, 0xc0, !PT ;  /* 0x0000ffff02027812 */ /* 0x000fe200078ec0ff */
[----:B------:R-:W-:Y:S01]  /*3f90*/  IMAD.MOV.U32 R8, RZ, RZ, RZ ;  /* 0x000000ffff087224 */ /* 0x000fe200078e00ff */
[----:B------:R-:W-:Y:S01]  /*3fa0*/  R2UR UR10, R3 ;  /* 0x00000000030a72ca */ /* 0x000fe200000e0000 */
[----:B------:R-:W-:Y:S01]  /*3fb0*/  UMOV UR19, URZ ;  /* 0x000000ff00137c82 */ /* 0x000fe20008000000 */
[----:B------:R-:W-:-:S02]  /*3fc0*/  R2UR UR9, R2 ;  /* 0x00000000020972ca */ /* 0x000fc400000e0000 */
[----:B------:R-:W-:Y:S01]  /*3fd0*/  CS2R R2, SRZ ;  /* 0x0000000000027805 */ /* 0x000fe2000001ff00 */
[----:B------:R-:W-:Y:S01]  /*3fe0*/  UMOV UR16, URZ ;  /* 0x000000ff00107c82 */ /* 0x000fe20008000000 */
[----:B----4-:R-:W-:Y:S01]  /*3ff0*/  ULEA UR5, UR5, UR4, 0x18 ;  /* 0x0000000405057291 */ /* 0x010fe2000f8ec0ff */
[----:B------:R-:W-:Y:S01]  /*4000*/  UMOV UR15, URZ ;  /* 0x000000ff000f7c82 */ /* 0x000fe20008000000 */
[----:B------:R-:W-:Y:S02]  /*4010*/  UISETP.NE.AND UP3, UPT, UR18, URZ, UPT ;  /* 0x000000ff1200728c */ /* 0x000fe4000bf65270 */
[----:B------:R-:W-:Y:S02]  /*4020*/  UIADD3 UR11, UPT, UPT, UR5, 0x2400, URZ ;  /* 0x00002400050b7890 */ /* 0x000fe4000fffe0ff */
[----:B------:R-:W-:-:S03]  /*4030*/  UIADD3 UR12, UPT, UPT, UR5, 0x26400, URZ ;  /* 0x00026400050c7890 */ /* 0x000fc6000fffe0ff */
[----:B---3--:R-:W2:Y:S01]  /*4040*/  LDS R0, [UR5+0x1f0] ;  /* 0x0001f005ff007984 */ /* 0x008ea20008000800 */
[----:B-1----:R-:W-:Y:S02]  /*4050*/  UIADD3 UR6, UPT, UPT, UR6, 0x7f, URZ ;  /* 0x0000007f06067890 */ /* 0x002fe4000fffe0ff */
[----:B------:R-:W-:Y:S02]  /*4060*/  USHF.R.U32.HI UR11, URZ, 0x4, UR11 ;  /* 0x00000004ff0b7899 */ /* 0x000fe4000801160b */
[----:B------:R-:W-:Y:S02]  /*4070*/  USHF.R.S32.HI UR4, URZ, 0x1f, UR6 ;  /* 0x0000001fff047899 */ /* 0x000fe40008011406 */
[----:B------:R-:W-:Y:S02]  /*4080*/  USHF.R.U32.HI UR12, URZ, 0x4, UR12 ;  /* 0x00000004ff0c7899 */ /* 0x000fe4000801160c */
[----:B------:R-:W-:Y:S02]  /*4090*/  ULEA.HI UR4, UR4, UR6, URZ, 0x7 ;  /* 0x0000000604047291 */ /* 0x000fe4000f8f38ff */
[----:B------:R-:W-:-:S02]  /*40a0*/  ULOP3.LUT UR11, UR11, 0x3fff, URZ, 0xc0, !UPT ;  /* 0x00003fff0b0b7892 */ /* 0x000fc4000f8ec0ff */
[----:B------:R-:W-:Y:S02]  /*40b0*/  USHF.R.S32.HI UR4, URZ, 0x7, UR4 ;  /* 0x00000007ff047899 */ /* 0x000fe40008011404 */
[----:B------:R-:W-:Y:S02]  /*40c0*/  ULOP3.LUT UR12, UR12, 0x3fff, URZ, 0xc0, !UPT ;  /* 0x00003fff0c0c7892 */ /* 0x000fe4000f8ec0ff */
[----:B------:R-:W-:Y:S01]  /*40d0*/  UISETP.LT.AND UP0, UPT, UR4, 0x1, UPT ;  /* 0x000000010400788c */ /* 0x000fe2000bf01270 */
[----:B------:R-:W-:Y:S01]  /*40e0*/  UMOV UR28, 0x0 ;  /* 0x00000000001c7882 */ /* 0x000fe20000000000 */
[----:B------:R-:W-:Y:S01]  /*40f0*/  UMOV UR29, 0x8100010 ;  /* 0x08100010001d7882 */ /* 0x000fe20000000000 */
[----:B------:R-:W-:Y:S02]  /*4100*/  ULOP3.LUT UR11, UR11, 0x10000, URZ, 0xfc, !UPT ;  /* 0x000100000b0b7892 */ /* 0x000fe4000f8efcff */
[----:B------:R-:W-:Y:S02]  /*4110*/  ULOP3.LUT UR12, UR12, 0x10000, URZ, 0xfc, !UPT ;  /* 0x000100000c0c7892 */ /* 0x000fe4000f8efcff */
[----:B------:R-:W-:Y:S01]  /*4120*/  USEL UR20, UR4, 0x1, !UP0 ;  /* 0x0000000104147887 */ /* 0x000fe2000c000000 */
[----:B------:R-:W-:Y:S01]  /*4130*/  UMOV UR26, 0x0 ;  /* 0x00000000001a7882 */ /* 0x000fe20000000000 */
[----:B------:R-:W-:Y:S01]  /*4140*/  UMOV UR27, 0x8100010 ;  /* 0x08100010001b7882 */ /* 0x000fe20000000000 */
[----:B------:R-:W-:Y:S01]  /*4150*/  UMOV UR24, 0x0 ;  /* 0x0000000000187882 */ /* 0x000fe20000000000 */
[----:B------:R-:W-:Y:S01]  /*4160*/  UMOV UR25, 0x8100010 ;  /* 0x0810001000197882 */ /* 0x000fe20000000000 */
[----:B------:R-:W-:Y:S01]  /*4170*/  UMOV UR22, 0x0 ;  /* 0x0000000000167882 */ /* 0x000fe20000000000 */
[----:B------:R-:W-:Y:S01]  /*4180*/  UMOV UR23, 0x8100010 ;  /* 0x0810001000177882 */ /* 0x000fe20000000000 */
[----:B--2---:R-:W-:-:S15]  /*4190*/  R2UR UR21, R0 ;  /* 0x00000000001572ca */ /* 0x004fde00000e0000 */
.L_x_89:
[C---:B------:R-:W-:Y:S02]  /*41a0*/  LEA R0, R8.reuse, UR5, 0x3 ;  /* 0x0000000508007c11 */ /* 0x040fe4000f8e18ff */
[----:B------:R-:W-:Y:S02]  /*41b0*/  SHF.L.U32 R4, R3, 0x1f, RZ ;  /* 0x0000001f03047819 */ /* 0x000fe400000006ff */
[----:B------:R-:W-:Y:S02]  /*41c0*/  LEA R5, R8, UR5, 0x4 ;  /* 0x0000000508057c11 */ /* 0x000fe4000f8e20ff */
[----:B------:R-:W1:Y:S02]  /*41d0*/  SYNCS.PHASECHK.TRANS64.TRYWAIT P0, [R0+URZ+0x140], R4 ;  /* 0x00014004000075a7 */ /* 0x000e6400080011ff */
[----:B-1-34-:R-:W-:Y:S05]  /*41e0*/  @!P0 BRA `(.L_x_82) ;  /* 0x0000003c00b48947 */ /* 0x01afea0003800000 */
.L_x_174:
[----:B-1----:R-:W1:Y:S01]  /*41f0*/  LDS.128 R4, [R5+0x1d0] ;  /* 0x0001d00005047984 */ /* 0x002e620000000c00 */
[----:B------:R-:W-:Y:S02]  /*4200*/  VIADD R0, R0, 0x150 ;  /* 0x0000015000007836 */ /* 0x000fe40000000000 */
[----:B------:R-:W-:Y:S01]  /*4210*/  VIADD R8, R8, 0x1 ;  /* 0x0000000108087836 */ /* 0x000fe20000000000 */
[----:B------:R-:W-:Y:S01]  /*4220*/  @!PT LDS RZ, [RZ] ;  /* 0x00000000fffff984 */ /* 0x000fe20000000800 */
[----:B------:R-:W-:Y:S01]  /*4230*/  @!PT LDS RZ, [RZ] ;  /* 0x00000000fffff984 */ /* 0x000fe20000000800 */
[----:B------:R-:W-:Y:S01]  /*4240*/  @!PT LDS RZ, [RZ] ;  /* 0x00000000fffff984 */ /* 0x000fe20000000800 */
[----:B------:R-:W-:Y:S01]  /*4250*/  @!PT LDS RZ, [RZ] ;  /* 0x00000000fffff984 */ /* 0x000fe20000000800 */
[----:B------:R2:W-:Y:S06]  /*4260*/  MEMBAR.ALL.CTA ;  /* 0x0000000000007992 */ /* 0x0005ec0000008000 */
[----:B--2---:R-:W2:Y:S01]  /*4270*/  FENCE.VIEW.ASYNC.S ;  /* 0x00000000000073c6 */ /* 0x004ea20000000000 */
[----:B------:R-:W-:-:S04]  /*4280*/  PRMT R0, RZ, 0x654, R0 ;  /* 0x00000654ff007816 */ /* 0x000fc80000000000 */
[----:B--2---:R2:W-:Y:S01]  /*4290*/  SYNCS.ARRIVE.TRANS64.RED.A1T0 RZ, [R0+URZ], RZ ;  /* 0x000000ff00ff79a7 */ /* 0x0045e200081004ff */
[----:B-1----:R-:W-:Y:S01]  /*42a0*/  LOP3.LUT P1, RZ, R6, 0x1, RZ, 0xc0, !PT ;  /* 0x0000000106ff7812 */ /* 0x002fe2000782c0ff */
[----:B--2---:R-:W-:-:S12]  /*42b0*/  BRA.U UP3, `(.L_x_83) ;  /* 0x0000000503087547 */ /* 0x004fd8000b800000 */
[----:B------:R-:W1:Y:S01]  /*42c0*/  LDCU UR6, c[0x0][0x38c] ;  /* 0x00007180ff0677ac */ /* 0x000e620008000800 */
[----:B------:R-:W-:Y:S02]  /*42d0*/  PLOP3.LUT P2, PT, PT, PT, PT, 0x80, 0x8 ;  /* 0x000000000008781c */ /* 0x000fe40003f4f070 */
[----:B------:R-:W-:Y:S01]  /*42e0*/  SHF.L.U32 R4, R9, 0x1f, RZ ;  /* 0x0000001f09047819 */ /* 0x000fe200000006ff */
[----:B------:R-:W-:Y:S02]  /*42f0*/  ULEA UR7, UR19, UR5, 0x3 ;  /* 0x0000000513077291 */ /* 0x000fe4000f8e18ff */
[----:B------:R-:W-:Y:S02]  /*4300*/  ULEA UR8, UR19, UR21, 0x5 ;  /* 0x0000001513087291 */ /* 0x000fe4000f8e28ff */
[----:B-1----:R-:W-:-:S06]  /*4310*/  UISETP.GE.AND UP0, UPT, UR6, 0x1, UPT ;  /* 0x000000010600788c */ /* 0x002fcc000bf06270 */
[----:B------:R-:W-:-:S05]  /*4320*/  PLOP3.LUT P0, PT, PT, PT, UP0, 0x80, 0x8 ;  /* 0x000000000008781c */ /* 0x000fca0003f0f008 */
[----:B------:R-:W-:-:S08]  /*4330*/  @UP0 ULEA UR6, UR16, UR5, 0x3 ;  /* 0x0000000510060291 */ /* 0x000fd0000f8e18ff */
[----:B------:R-:W-:-:S04]  /*4340*/  @P0 SHF.L.U32 R0, R2, 0x1f, RZ ;  /* 0x0000001f02000819 */ /* 0x000fc800000006ff */
[----:B------:R1:W2:Y:S01]  /*4350*/  @P0 SYNCS.PHASECHK.TRANS64.TRYWAIT P2, [UR6], R0 ;  /* 0x00000000ff0005a7 */ /* 0x0002a20008041106 */
[----:B------:R-:W3:Y:S02]  /*4360*/  SYNCS.PHASECHK.TRANS64.TRYWAIT P0, [UR7+0x180], R4 ;  /* 0x00018004ff0075a7 */ /* 0x000ee40008001107 */
[----:B-123--:R-:W-:Y:S05]  /*4370*/  @!P0 BRA `(.L_x_84) ;  /* 0x0000003c00648947 */ /* 0x00efea0003800000 */
.L_x_176:
[----:B------:R-:W-:Y:S01]  /*4380*/  UMOV UR14, UR15 ;  /* 0x0000000f000e7c82 */ /* 0x000fe20008000000 */
[----:B------:R-:W-:Y:S05]  /*4390*/  BRA.U !UP0, `(.L_x_85) ;  /* 0x0000000108c07547 */ /* 0x000fea000b800000 */
[----:B------:R-:W-:Y:S02]  /*43a0*/  UIADD3 UR14, UPT, UPT, UR20, UR15, URZ ;  /* 0x0000000f140e7290 */ /* 0x000fe4000fffe0ff */
[----:B------:R-:W-:Y:S01]  /*43b0*/  UPLOP3.LUT UP2, UPT, UPT, UPT, UPT, 0x40, 0x4 ;  /* 0x000000000004789c */ /* 0x000fe20003f4e870 */
[----:B------:R-:W-:Y:S01]  /*43c0*/  UMOV UR13, UR4 ;  /* 0x00000004000d7c82 */ /* 0x000fe20008000000 */
[----:B------:R-:W-:-:S09]  /*43d0*/  UMOV UR46, UR16 ;  /* 0x00000010002e7c82 */ /* 0x000fd20008000000 */
.L_x_88:
[----:B--2---:R-:W-:Y:S01]  /*43e0*/  ULEA UR6, UR46, UR5, 0x3 ;  /* 0x000000052e067291 */ /* 0x004fe2000f8e18ff */
[----:B---3--:R-:W-:Y:S11]  /*43f0*/  @P2 BRA `(.L_x_86) ;  /* 0x00000000000c2947 */ /* 0x008ff60003800000 */
[----:B-1----:R-:W-:Y:S04]  /*4400*/  SHF.L.U32 R4, R2, 0x1f, RZ ;  /* 0x0000001f02047819 */ /* 0x002fe800000006ff */
[----:B------:R-:W1:Y:S02]  /*4410*/  SYNCS.PHASECHK.TRANS64.TRYWAIT P0, [UR6], R4 ;  /* 0x00000004ff0075a7 */ /* 0x000e640008001106 */
[----:B-1----:R-:W-:Y:S05]  /*4420*/  @!P0 BRA `(.L_x_87) ;  /* 0x0000003c00508947 */ /* 0x002fea0003800000 */
.L_x_86:
[----:B------:R-:W-:Y:S01]  /*4430*/  UISETP.NE.AND UP0, UPT, UR13, 0x1, UPT ;  /* 0x000000010d00788c */ /* 0x000fe2000bf05270 */
[----:B------:R-:W-:Y:S01]  /*4440*/  PLOP3.LUT P2, PT, PT, PT, PT, 0x80, 0x8 ;  /* 0x000000000008781c */ /* 0x000fe20003f4f070 */
[----:B------:R-:W-:Y:S02]  /*4450*/  UIADD3 UR16, UPT, UPT, UR46, 0x1, URZ ;  /* 0x000000012e107890 */ /* 0x000fe4000fffe0ff */
[----:B------:R-:W-:Y:S02]  /*4460*/  ULEA UR32, UR46, UR12, 0x8 ;  /* 0x0000000c2e207291 */ /* 0x000fe4000f8e40ff */
[----:B------:R-:W-:Y:S01]  /*4470*/  UISETP.NE.AND UP1, UPT, UR16, 0x12, UPT ;  /* 0x000000121000788c */ /* 0x000fe2000bf25270 */
[----:B------:R-:W-:Y:S01]  /*4480*/  PLOP3.LUT P0, PT, PT, PT, UP0, 0x80, 0x8 ;  /* 0x000000000008781c */ /* 0x000fe20003f0f008 */
[----:B------:R-:W-:Y:S02]  /*4490*/  UIADD3 UR44, UPT, UPT, UR32, 0x2, URZ ;  /* 0x00000002202c7890 */ /* 0x000fe4000fffe0ff */
[----:B------:R-:W-:Y:S02]  /*44a0*/  USEL UR31, URZ, 0x1, UP1 ;  /* 0x00000001ff1f7887 */ /* 0x000fe40008800000 */
[----:B------:R-:W-:Y:S02]  /*44b0*/  USEL UR16, UR16, URZ, UP1 ;  /* 0x000000ff10107287 */ /* 0x000fe40008800000 */
[----:B------:R-:W-:Y:S02]  /*44c0*/  UIADD3 UR40, UPT, UPT, UR32, 0x4, URZ ;  /* 0x0000000420287890 */ /* 0x000fe4000fffe0ff */
[----:B------:R-:W-:Y:S01]  /*44d0*/  @UP0 ULEA UR30, UR16, UR5, 0x3 ;  /* 0x00000005101e0291 */ /* 0x000fe2000f8e18ff */
[----:B------:R-:W-:Y:S01]  /*44e0*/  LOP3.LUT R2, R2, UR31, RZ, 0x3c, !PT ;  /* 0x0000001f02027c12 */ /* 0x000fe2000f8e3cff */
[----:B------:R-:W-:Y:S02]  /*44f0*/  UIADD3 UR36, UPT, UPT, UR32, 0x6, URZ ;  /* 0x0000000620247890 */ /* 0x000fe4000fffe0ff */
[----:B------:R-:W-:Y:S01]  /*4500*/  UIADD3 UR6, UPT, UPT, UR6, 0x90, URZ ;  /* 0x0000009006067890 */ /* 0x000fe2000fffe0ff */
[----:B-1----:R-:W-:Y:S01]  /*4510*/  @P0 SHF.L.U32 R0, R2, 0x1f, RZ ;  /* 0x0000001f02000819 */ /* 0x002fe200000006ff */
[----:B------:R-:W-:Y:S02]  /*4520*/  UIADD3 UR15, UPT, UPT, UR15, 0x1, URZ ;  /* 0x000000010f0f7890 */ /* 0x000fe4000fffe0ff */
[----:B------:R-:W-:Y:S01]  /*4530*/  UIADD3 UR13, UPT, UPT, UR13, -0x1, URZ ;  /* 0xffffffff0d0d7890 */ /* 0x000fe2000fffe0ff */
[----:B------:R2:W3:Y:S01]  /*4540*/  @P0 SYNCS.PHASECHK.TRANS64.TRYWAIT P2, [UR30], R0 ;  /* 0x00000000ff0005a7 */ /* 0x0004e2000804111e */
[----:B------:R-:W-:Y:S02]  /*4550*/  ULEA UR30, UR46, UR11, 0x9 ;  /* 0x0000000b2e1e7291 */ /* 0x000fe4000f8e48ff */
[----:B------:R-:W-:Y:S02]  /*4560*/  UISETP.NE.AND UP0, UPT, UR15, UR14, UPT ;  /* 0x0000000e0f00728c */ /* 0x000fe4000bf05270 */
[----:B------:R-:W-:Y:S02]  /*4570*/  UIADD3 UR42, UPT, UPT, UR30, 0x2, URZ ;  /* 0x000000021e2a7890 */ /* 0x000fe4000fffe0ff */
[----:B------:R-:W-:Y:S02]  /*4580*/  UIADD3 UR38, UPT, UPT, UR30, 0x4, URZ ;  /* 0x000000041e267890 */ /* 0x000fe4000fffe0ff */
[----:B------:R-:W-:Y:S01]  /*4590*/  UIADD3 UR34, UPT, UPT, UR30, 0x6, URZ ;  /* 0x000000061e227890 */ /* 0x000fe2000fffe0ff */
[----:B------:R-:W-:Y:S01]  /*45a0*/  UMOV UR33, 0x40004040 ;  /* 0x4000404000217882 */ /* 0x000fe20000000000 */
[----:B------:R-:W-:Y:S01]  /*45b0*/  UMOV UR31, 0x40004040 ;  /* 0x40004040001f7882 */ /* 0x000fe20000000000 */
[----:B------:R-:W-:Y:S01]  /*45c0*/  UMOV UR45, 0x40004040 ;  /* 0x40004040002d7882 */ /* 0x000fe20000000000 */
[----:B------:R2:W-:Y:S01]  /*45d0*/  UTCQMMA.2CTA gdesc[UR30], gdesc[UR32], tmem[UR8], tmem[UR28], idesc[UR29], UP2 ;  /* 0x00ff1c201e0075ea */ /* 0x0005e20009200308 */
[----:B------:R-:W-:Y:S01]  /*45e0*/  UPLOP3.LUT UP2, UPT, UPT, UPT, UPT, 0x80, 0x8 ;  /* 0x000000000008789c */ /* 0x000fe20003f4f070 */
[----:B------:R-:W-:Y:S01]  /*45f0*/  UMOV UR43, 0x40004040 ;  /* 0x40004040002b7882 */ /* 0x000fe20000000000 */
[----:B------:R-:W-:Y:S01]  /*4600*/  UMOV UR41, 0x40004040 ;  /* 0x4000404000297882 */ /* 0x000fe20000000000 */
[----:B------:R2:W-:Y:S01]  /*4610*/  UTCQMMA.2CTA gdesc[UR42], gdesc[UR44], tmem[UR8], tmem[UR26], idesc[UR27], UPT ;  /* 0x00ff1a2c2a0075ea */ /* 0x0005e2000ba00308 */
[----:B------:R-:W-:Y:S01]  /*4620*/  UMOV UR39, 0x40004040 ;  /* 0x4000404000277882 */ /* 0x000fe20000000000 */
[----:B------:R-:W-:Y:S01]  /*4630*/  UMOV UR37, 0x40004040 ;  /* 0x4000404000257882 */ /* 0x000fe20000000000 */
[----:B------:R-:W-:Y:S01]  /*4640*/  UMOV UR35, 0x40004040 ;  /* 0x4000404000237882 */ /* 0x000fe20000000000 */
[----:B------:R2:W-:Y:S01]  /*4650*/  UTCQMMA.2CTA gdesc[UR38], gdesc[UR40], tmem[UR8], tmem[UR24], idesc[UR25], UPT ;  /* 0x00ff1828260075ea */ /* 0x0005e2000ba00308 */
[----:B------:R2:W-:Y:S01]  /*4660*/  UTCQMMA.2CTA gdesc[UR34], gdesc[UR36], tmem[UR8], tmem[UR22], idesc[UR23], UPT ;  /* 0x00ff1624220075ea */ /* 0x0005e2000ba00308 */
[----:B------:R2:W-:Y:S01]  /*4670*/  UTCBAR.2CTA.MULTICAST [UR6], URZ, UR10 ;  /* 0x000000ff060073e9 */ /* 0x0005e2000820080a */
[----:B------:R-:W-:Y:S01]  /*4680*/  UMOV UR46, UR16 ;  /* 0x00000010002e7c82 */ /* 0x000fe20008000000 */
[----:B------:R-:W-:Y:S05]  /*4690*/  BRA.U UP0, `(.L_x_88) ;  /* 0xfffffffd00507547 */ /* 0x000fea000b83ffff */
.L_x_85:
[----:B------:R-:W-:Y:S01]  /*46a0*/  UIADD3 UR7, UPT, UPT, UR7, 0x160, URZ ;  /* 0x0000016007077890 */ /* 0x000fe2000fffe0ff */
[----:B------:R-:W-:-:S08]  /*46b0*/  UMOV UR15, UR14 ;  /* 0x0000000e000f7c82 */ /* 0x000fd00008000000 */
[----:B------:R4:W-:Y:S01]  /*46c0*/  UTCBAR.2CTA.MULTICAST [UR7], URZ, UR9 ;  /* 0x000000ff070073e9 */ /* 0x0009e20008200809 */
[----:B------:R-:W-:Y:S02]  /*46d0*/  NOP ;  /* 0x0000000000007918 */ /* 0x000fe40000000000 */
.L_x_83:
[----:B------:R-:W-:Y:S01]  /*46e0*/  UIADD3 UR19, UPT, UPT, UR19, 0x1, URZ ;  /* 0x0000000113137890 */ /* 0x000fe2000fffe0ff */
[----:B------:R-:W-:-:S03]  /*46f0*/  ISETP.NE.AND P0, PT, R8, 0x2, PT ;  /* 0x000000020800780c */ /* 0x000fc60003f05270 */
[----:B------:R-:W-:Y:S01]  /*4700*/  UISETP.NE.AND UP0, UPT, UR19, 0x4, UPT ;  /* 0x000000041300788c */ /* 0x000fe2000bf05270 */
[----:B-12---:R-:W-:Y:S02]  /*4710*/  SEL R0, RZ, 0x1, P0 ;  /* 0x00000001ff007807 */ /* 0x006fe40000000000 */
[----:B------:R-:W-:Y:S01]  /*4720*/  SEL R8, R8, RZ, P0 ;  /* 0x000000ff08087207 */ /* 0x000fe20000000000 */
[----:B------:R-:W-:Y:S01]  /*4730*/  USEL UR6, URZ, 0x1, UP0 ;  /* 0x00000001ff067887 */ /* 0x000fe20008000000 */
[----:B------:R-:W-:Y:S01]  /*4740*/  LOP3.LUT R3, R3, R0, RZ, 0x3c, !PT ;  /* 0x0000000003037212 */ /* 0x000fe200078e3cff */
[----:B------:R-:W-:-:S04]  /*4750*/  USEL UR19, UR19, URZ, UP0 ;  /* 0x000000ff13137287 */ /* 0x000fc80008000000 */
[----:B------:R-:W-:Y:S01]  /*4760*/  LOP3.LUT R9, R9, UR6, RZ, 0x3c, !PT ;  /* 0x0000000609097c12 */ /* 0x000fe2000f8e3cff */
[----:B------:R-:W-:Y:S07]  /*4770*/  @P1 BRA `(.L_x_89) ;  /* 0xfffffff800881947 */ /* 0x000fee000383ffff */
[----:B------:R-:W1:Y:S01]  /*4780*/  S2UR UR4, SR_CgaCtaId ;  /* 0x00000000000479c3 */ /* 0x000e620000008800 */
[----:B------:R-:W-:Y:S01]  /*4790*/  ELECT P0, URZ, PT ;  /* 0x0000000000ff782f */ /* 0x000fe20003800000 */
[----:B------:R-:W-:Y:S01]  /*47a0*/  HFMA2 R0, -RZ, RZ, 0, 5.9604644775390625e-08 ;  /* 0x00000001ff007431 */ /* 0x000fe200000001ff */
[----:B------:R-:W-:-:S05]  /*47b0*/  UMOV UR6, 0x40 ;  /* 0x0000004000067882 */ /* 0x000fca0000000000 */
[----:B------:R-:W-:Y:S01]  /*47c0*/  UVIRTCOUNT.DEALLOC.SMPOOL 0x80 ;  /* 0x000000800000784c */ /* 0x000fe20000000000 */
[----:B------:R-:W-:Y:S02]  /*47d0*/  UISETP.NE.AND UP1, UPT, UR18, URZ, UPT ;  /* 0x000000ff1200728c */ /* 0x000fe4000bf25270 */
[----:B-1----:R-:W-:-:S09]  /*47e0*/  ULEA UR4, UR4, UR6, 0x18 ;  /* 0x0000000604047291 */ /* 0x002fd2000f8ec0ff */
[----:B------:R1:W-:Y:S01]  /*47f0*/  @P0 STS.U8 [UR4+0x1c], R0 ;  /* 0x00001c00ff000988 */ /* 0x0003e20008000004 */
[----:B------:R-:W-:Y:S05]  /*4800*/  BRA.U UP1, `(.L_x_90) ;  /* 0x0000000101a07547 */ /* 0x000fea000b800000 */
[----:B------:R-:W-:Y:S01]  /*4810*/  UIADD3 UR6, UPT, UPT, UR5, 0x180, URZ ;  /* 0x0000018005067890 */ /* 0x000fe2000fffe0ff */
[----:B------:R-:W-:-:S03]  /*4820*/  SHF.L.U32 R2, R9, 0x1f, RZ ;  /* 0x0000001f09027819 */ /* 0x000fc600000006ff */
[----:B----4-:R-:W-:-:S09]  /*4830*/  ULEA UR7, UR19, UR6, 0x3 ;  /* 0x0000000613077291 */ /* 0x010fd2000f8e18ff */
[----:B------:R-:W2:Y:S02]  /*4840*/  SYNCS.PHASECHK.TRANS64.TRYWAIT P0, [UR7], R2 ;  /* 0x00000002ff0075a7 */ /* 0x000ea40008001107 */
[----:B--2---:R-:W-:Y:S05]  /*4850*/  @!P0 BRA `(.L_x_91) ;  /* 0x00000038005c8947 */ /* 0x004fea0003800000 */
.L_x_179:
        /* <DEDUP_REMOVED lines=9> */
.L_x_181:
        /* <DEDUP_REMOVED lines=9> */
.L_x_183:
[----:B------:R-:W-:-:S04]  /*4980*/  UIADD3 UR8, UPT, UPT, UR8, 0x1, URZ ;  /* 0x0000000108087890 */ /* 0x000fc8000fffe0ff */
[----:B------:R-:W-:-:S04]  /*4990*/  UISETP.NE.AND UP0, UPT, UR8, 0x4, UPT ;  /* 0x000000040800788c */ /* 0x000fc8000bf05270 */
[----:B------:R-:W-:Y:S02]  /*49a0*/  USEL UR7, URZ, 0x1, UP0 ;  /* 0x00000001ff077887 */ /* 0x000fe40008000000 */
[----:B------:R-:W-:-:S04]  /*49b0*/  USEL UR8, UR8, URZ, UP0 ;  /* 0x000000ff08087287 */ /* 0x000fc80008000000 */
[----:B------:R-:W-:Y:S01]  /*49c0*/  ULEA UR8, UR8, UR6, 0x3 ;  /* 0x0000000608087291 */ /* 0x000fe2000f8e18ff */
[----:B------:R-:W-:-:S04]  /*49d0*/  LOP3.LUT R2, R2, UR7, RZ, 0x3c, !PT ;  /* 0x0000000702027c12 */ /* 0x000fc8000f8e3cff */
[----:B------:R-:W-:Y:S01]  /*49e0*/  SHF.L.U32 R2, R2, 0x1f, RZ ;  /* 0x0000001f02027819 */ /* 0x000fe200000006ff */
[----:B-1----:R-:W-:-:S04]  /*49f0*/  IMAD.U32 R0, RZ, RZ, UR8 ;  /* 0x00000008ff007e24 */ /* 0x002fc8000f8e00ff */
[----:B------:R1:W2:Y:S03]  /*4a00*/  SYNCS.PHASECHK.TRANS64.TRYWAIT P0, [R0+URZ], R2 ;  /* 0x00000002000075a7 */ /* 0x0002a600080011ff */
[----:B--2---:R-:W-:Y:S05]  /*4a10*/  @!P0 NANOSLEEP.SYNCS 0x989680 ;  /* 0x009896800000895d */ /* 0x004fea0003900000 */
[----:B------:R-:W2:Y:S02]  /*4a20*/  @!P0 SYNCS.PHASECHK.TRANS64 P0, [R0+URZ], R2 ;  /* 0x00000002000085a7 */ /* 0x000ea400080010ff */
[----:B--2---:R-:W-:Y:S05]  /*4a30*/  @P0 BRA `(.L_x_94) ;  /* 0x0000000000200947 */ /* 0x004fea0003800000 */
.L_x_95:
[----:B--2---:R2:W4:Y:S02]  /*4a40*/  SYNCS.PHASECHK.TRANS64.TRYWAIT P0, [R0+URZ], R2 ;  /* 0x00000002000075a7 */ /* 0x00452400080011ff */
[----:B----4-:R-:W-:Y:S05]  /*4a50*/  @!P0 NANOSLEEP.SYNCS 0x989680 ;  /* 0x009896800000895d */ /* 0x010fea0003900000 */
[----:B------:R-:W4:Y:S02]  /*4a60*/  @!P0 SYNCS.PHASECHK.TRANS64 P0, [R0+URZ], R2 ;  /* 0x00000002000085a7 */ /* 0x000f2400080010ff */
[----:B----4-:R-:W-:Y:S05]  /*4a70*/  @!P0 BRA `(.L_x_95) ;  /* 0xfffffffc00f08947 */ /* 0x010fea000383ffff */
[----:B------:R-:W-:Y:S05]  /*4a80*/  BRA `(.L_x_94) ;  /* 0x00000000000c7947 */ /* 0x000fea0003800000 */
.L_x_90:
[----:B------:R-:W-:-:S04]  /*4a90*/  UIADD3 UR6, UPT, UPT, UR5, 0x1c0, URZ ;  /* 0x000001c005067890 */ /* 0x000fc8000fffe0ff */
[----:B------:R-:W-:-:S09]  /*4aa0*/  UPRMT UR6, UR17, 0x654, UR6 ;  /* 0x0000065411067896 */ /* 0x000fd20008000006 */
[----:B------:R-:W-:Y:S03]  /*4ab0*/  SYNCS.ARRIVE.TRANS64.RED.A1T0 RZ, [UR6], RZ ;  /* 0x000000ffffff79a7 */ /* 0x000fe60008100406 */
.L_x_94:
[----:B-12---:R-:W-:Y:S01]  /*4ac0*/  SHF.L.U32 R2, RZ, 0x1f, RZ ;  /* 0x0000001fff027819 */ /* 0x006fe200000006ff */
[----:B------:R-:W-:Y:S01]  /*4ad0*/  UIADD3 UR6, UPT, UPT, UR5, 0x1c0, URZ ;  /* 0x000001c005067890 */ /* 0x000fe2000fffe0ff */
[----:B------:R-:W-:Y:S02]  /*4ae0*/  PLOP3.LUT P0, PT, PT, PT, UP1, 0x80, 0x8 ;  /* 0x000000000008781c */ /* 0x000fe40003f0f018 */
[----:B------:R-:W1:Y:S02]  /*4af0*/  SYNCS.PHASECHK.TRANS64.TRYWAIT P1, [UR5+0x1c0], R2 ;  /* 0x0001c002ff0075a7 */ /* 0x000e640008021105 */
[----:B-1----:R-:W-:Y:S09]  /*4b00*/  @!P1 BRA `(.L_x_96) ;  /* 0x0000003400f89947 */ /* 0x002ff20003800000 */
.L_x_185:
[----:B------:R-:W-:Y:S01]  /*4b10*/  @!UP1 UPRMT UR6, UR17, 0x654, UR6 ;  /* 0x0000065411069896 */ /* 0x000fe20008000006 */
[----:B------:R-:W-:Y:S01]  /*4b20*/  UMOV UR8, 0xffff ;  /* 0x0000ffff00087882 */ /* 0x000fe20000000000 */
[----:B------:R-:W-:-:S07]  /*4b30*/  UMOV UR5, 0x1 ;  /* 0x0000000100057882 */ /* 0x000fce0000000000 */
[----:B------:R-:W-:Y:S01]  /*4b40*/  @!P0 SYNCS.ARRIVE.TRANS64.RED.A1T0 RZ, [UR6], RZ ;  /* 0x000000ffffff89a7 */ /* 0x000fe20008100406 */
[----:B------:R-:W-:Y:S01]  /*4b50*/  NOP ;  /* 0x0000000000007918 */ /* 0x000fe20000000000 */
[----:B-1----:R-:W1:Y:S01]  /*4b60*/  LDS R0, [UR4+0x14] ;  /* 0x00001404ff007984 */ /* 0x002e620008000800 */
[----:B------:R-:W-:-:S04]  /*4b70*/  ULOP3.LUT UR6, UR21, 0xffff, URZ, 0xc0, !UPT ;  /* 0x0000ffff15067892 */ /* 0x000fc8000f8ec0ff */
[----:B------:R-:W-:-:S04]  /*4b80*/  USHF.R.U32.HI UR6, URZ, 0x5, UR6 ;  /* 0x00000005ff067899 */ /* 0x000fc80008011606 */
[----:B------:R-:W-:Y:S02]  /*4b90*/  USHF.L.U32 UR8, UR8, UR6, URZ ;  /* 0x0000000608087299 */ /* 0x000fe400080006ff */
[----:B------:R-:W-:-:S04]  /*4ba0*/  USHF.L.U32 UR5, UR5, UR6, URZ ;  /* 0x0000000605057299 */ /* 0x000fc800080006ff */
[----:B-1----:R-:W-:-:S04]  /*4bb0*/  LOP3.LUT R0, R0, UR8, RZ, 0xc0, !PT ;  /* 0x0000000800007c12 */ /* 0x002fc8000f8ec0ff */
[----:B------:R-:W-:-:S13]  /*4bc0*/  ISETP.NE.AND P0, PT, R0, UR8, PT ;  /* 0x0000000800007c0c */ /* 0x000fda000bf05270 */
[----:B------:R-:W-:Y:S05]  /*4bd0*/  @P0 BRA `(.L_x_97) ;  /* 0x0000000000580947 */ /* 0x000fea0003800000 */
[----:B------:R-:W1:Y:S02]  /*4be0*/  LDS R0, [UR4+0x18] ;  /* 0x00001804ff007984 */ /* 0x000e640008000800 */
[----:B-1----:R-:W-:-:S04]  /*4bf0*/  LOP3.LUT R0, R0, UR5, RZ, 0xc0, !PT ;  /* 0x0000000500007c12 */ /* 0x002fc8000f8ec0ff */
[----:B------:R-:W-:-:S13]  /*4c00*/  ISETP.NE.AND P0, PT, R0, UR5, PT ;  /* 0x0000000500007c0c */ /* 0x000fda000bf05270 */
[----:B------:R-:W-:Y:S05]  /*4c10*/  @P0 BRA `(.L_x_98) ;  /* 0x00000000003c0947 */ /* 0x000fea0003800000 */
[----:B------:R-:W1:Y:S01]  /*4c20*/  S2R R2, SR_LANEID ;  /* 0x0000000000027919 */ /* 0x000e620000000000 */
[----:B------:R-:W-:Y:S01]  /*4c30*/  ULOP3.LUT UR8, URZ, UR8, URZ, 0x33, !UPT ;  /* 0x00000008ff087292 */ /* 0x000fe2000f8e33ff */
[----:B----4-:R-:W-:Y:S02]  /*4c40*/  VOTEU.ANY UR7, UPT, PT ;  /* 0x0000000000077886 */ /* 0x010fe400038e0100 */
[----:B------:R-:W-:-:S03]  /*4c50*/  UFLO.U32 UR7, UR7 ;  /* 0x00000007000772bd */ /* 0x000fc600080e0000 */
[----:B------:R-:W-:-:S04]  /*4c60*/  IMAD.U32 R0, RZ, RZ, UR8 ;  /* 0x00000008ff007e24 */ /* 0x000fc8000f8e00ff */
[----:B------:R2:W4:Y:S02]  /*4c70*/  REDUX UR6, R0 ;  /* 0x00000000000673c4 */ /* 0x0005240000000000 */
[----:B------:R1:W-:Y:S02]  /*4c80*/  UTCATOMSWS.AND URZ, UR8 ;  /* 0x0000000800ff79e3 */ /* 0x0003e40008000000 */
[----:B-1----:R-:W-:Y:S02]  /*4c90*/  ISETP.EQ.U32.AND P0, PT, R2, UR7, PT ;  /* 0x0000000702007c0c */ /* 0x002fe4000bf02070 */
[----:B--2---:R-:W-:Y:S02]  /*4ca0*/  LOP3.LUT R0, RZ, UR5, RZ, 0x33, !PT ;  /* 0x00000005ff007c12 */ /* 0x004fe4000f8e33ff */
[----:B----4-:R-:W-:Y:S02]  /*4cb0*/  MOV R2, UR6 ;  /* 0x0000000600027c02 */ /* 0x010fe40008000f00 */
[----:B------:R-:W1:Y:S07]  /*4cc0*/  REDUX UR5, R0 ;  /* 0x00000000000573c4 */ /* 0x000e6e0000000000 */
[----:B------:R2:W-:Y:S01]  /*4cd0*/  @P0 ATOMS.AND RZ, [UR4+0x14], R2 ;  /* 0x00001402ffff098c */ /* 0x0005e2000a800004 */
[----:B-1----:R-:W-:-:S05]  /*4ce0*/  IMAD.U32 R0, RZ, RZ, UR5 ;  /* 0x00000005ff007e24 */ /* 0x002fca000f8e00ff */
[----:B------:R2:W-:Y:S01]  /*4cf0*/  @P0 ATOMS.AND RZ, [UR4+0x18], R0 ;  /* 0x00001800ffff098c */ /* 0x0005e2000a800004 */
[----:B------:R-:W-:Y:S05]  /*4d00*/  BRA `(.L_x_99) ;  /* 0x0000000000147947 */ /* 0x000fea0003800000 */
.L_x_98:
[----:B------:R-:W-:Y:S02]  /*4d10*/  MOV R2, 0x4d30 ;  /* 0x00004d3000027802 */ /* 0x000fe40000000f00 */
[----:B---345:R-:W-:Y:S05]  /*4d20*/  CALL.REL.NOINC `($__internal_0_$__cuda_sm10x_tcgen05_guardrail_trap_col_being_dealloced_not_returned_by_alloc) ;  /* 0x00000038000c7944 */ /* 0x038fea0003c00000 */
[----:B------:R-:W-:Y:S05]  /*4d30*/  BRA `(.L_x_99) ;  /* 0x0000000000087947 */ /* 0x000fea0003800000 */
.L_x_97:
[----:B------:R-:W-:Y:S02]  /*4d40*/  MOV R2, 0x4d60 ;  /* 0x00004d6000027802 */ /* 0x000fe40000000f00 */
[----:B---345:R-:W-:Y:S05]  /*4d50*/  CALL.REL.NOINC `($__internal_2_$__cuda_sm10x_tcgen05_guardrail_trap_unallocated_columns_being_dealloced) ;  /* 0x0000003800187944 */ /* 0x038fea0003c00000 */
.L_x_99:
[----:B------:R-:W-:Y:S01]  /*4d60*/  NOP ;  /* 0x0000000000007918 */ /* 0x000fe20000000000 */
[----:B------:R-:W-:Y:S05]  /*4d70*/  EXIT ;  /* 0x000000000000794d */ /* 0x000fea0003800000 */
.L_x_70:
[----:B------:R-:W-:-:S09]  /*4d80*/  UISETP.NE.OR UP0, UPT, UR11, 0x3, !UP5 ;  /* 0x000000030b00788c */ /* 0x000fd2000ef05670 */
[----:B------:R-:W-:Y:S05]  /*4d90*/  BRA.U UP0, `(.L_x_100) ;  /* 0x0000000900e87547 */ /* 0x000fea000b800000 */
[----:B------:R-:W2:Y:S01]  /*4da0*/  LDCU UR25, c[0x0][0x370] ;  /* 0x00006e00ff1977ac */ /* 0x000ea20008000800 */
[----:B------:R-:W3:Y:S01]  /*4db0*/  LDC.64 R16, c[0x0][0x348] ;  /* 0x0000d200ff107b82 */ /* 0x000ee20000000a00 */
[----:B------:R-:W-:Y:S02]  /*4dc0*/  HFMA2 R13, -RZ, RZ, 0, 0 ;  /* 0x00000000ff0d7431 */ /* 0x000fe400000001ff */
[----:B------:R-:W-:Y:S01]  /*4dd0*/  IMAD.MOV.U32 R15, RZ, RZ, 0x1 ;  /* 0x00000001ff0f7424 */ /* 0x000fe200078e00ff */
[----:B------:R-:W2:Y:S01]  /*4de0*/  LDCU.128 UR20, c[0x0][0xb10] ;  /* 0x00016200ff1477ac */ /* 0x000ea20008000c00 */
[----:B------:R-:W-:Y:S01]  /*4df0*/  IMAD.MOV.U32 R14, RZ, RZ, RZ ;  /* 0x000000ffff0e7224 */ /* 0x000fe200078e00ff */
[----:B------:R-:W-:Y:S01]  /*4e00*/  MOV R12, 0x1000 ;  /* 0x00001000000c7802 */ /* 0x000fe20000000f00 */
[----:B------:R-:W4:Y:S01]  /*4e10*/  LDCU UR24, c[0x0][0x374] ;  /* 0x00006e80ff1877ac */ /* 0x000f220008000800 */
[----:B------:R-:W1:Y:S01]  /*4e20*/  LDC.64 R2, c[0x0][0x888] ;  /* 0x00022200ff027b82 */ /* 0x000e620000000a00 */
[----:B------:R-:W4:Y:S01]  /*4e30*/  LDCU UR13, c[0x0][0xb0c] ;  /* 0x00016180ff0d77ac */ /* 0x000f220008000800 */
[----:B------:R-:W4:Y:S06]  /*4e40*/  LDCU UR18, c[0x0][0xb20] ;  /* 0x00016400ff1277ac */ /* 0x000f2c0008000800 */
[----:B------:R-:W1:Y:S01]  /*4e50*/  LDC.64 R4, c[0x0][0x890] ;  /* 0x00022400ff047b82 */ /* 0x000e620000000a00 */
[----:B------:R-:W3:Y:S01]  /*4e60*/  LDCU UR4, c[0x0][0xb30] ;  /* 0x00016600ff0477ac */ /* 0x000ee20008000800 */
[----:B------:R-:W-:Y:S01]  /*4e70*/  UMOV UR19, 0x400 ;  /* 0x0000040000137882 */ /* 0x000fe20000000000 */
[----:B------:R-:W-:-:S02]  /*4e80*/  UISETP.GE.AND UP0, UPT, UR37, 0x1, UPT ;  /* 0x000000012500788c */ /* 0x000fc4000bf06270 */
[----:B------:R-:W-:Y:S02]  /*4e90*/  ULEA UR19, UR54, UR19, 0x18 ;  /* 0x0000001336137291 */ /* 0x000fe4000f8ec0ff */
[----:B------:R-:W-:Y:S02]  /*4ea0*/  UP2UR UR5, UPR, URZ, 0x1 ;  /* 0x00000001ff057883 */ /* 0x000fe40008000000 */
[----:B--2---:R-:W-:Y:S02]  /*4eb0*/  UIMAD.WIDE.U32 UR10, UR25, UR20, URZ ;  /* 0x00000014190a72a5 */ /* 0x004fe4000f8e00ff */
[----:B------:R-:W-:Y:S02]  /*4ec0*/  UIADD3 UR5, UPT, UPT, UR19, 0x120, URZ ;  /* 0x0000012013057890 */ /* 0x000fe4000fffe0ff */
[----:B----4-:R-:W-:Y:S02]  /*4ed0*/  UIMAD.WIDE.U32 UR8, UR24, UR23, URZ ;  /* 0x00000017180872a5 */ /* 0x010fe4000f8e00ff */
[----:B------:R-:W-:-:S02]  /*4ee0*/  UPLOP3.LUT UP3, UPT, UPT, UPT, UPT, 0x40, 0x4 ;  /* 0x000000000004789c */ /* 0x000fc40003f6e870 */
[----:B------:R-:W-:Y:S01]  /*4ef0*/  UISETP.NE.AND UP4, UPT, UR37, 0x1, UPT ;  /* 0x000000012500788c */ /* 0x000fe2000bf85270 */
[----:B------:R-:W2:Y:S01]  /*4f00*/  LDCU.64 UR6, c[0x0][0xb28] ;  /* 0x00016500ff0677ac */ /* 0x000ea20008000a00 */
[----:B------:R-:W-:Y:S02]  /*4f10*/  UISETP.NE.AND UP6, UPT, UR13, 0x1, UPT ;  /* 0x000000010d00788c */ /* 0x000fe4000bfc5270 */
[----:B------:R-:W-:Y:S02]  /*4f20*/  UISETP.NE.AND UP5, UPT, UR22, 0x1, UPT ;  /* 0x000000011600788c */ /* 0x000fe4000bfa5270 */
[----:B------:R-:W-:Y:S02]  /*4f30*/  UPRMT UR54, UR54, 0x654, UR5 ;  /* 0x0000065436367896 */ /* 0x000fe40008000005 */
[----:B------:R-:W-:Y:S02]  /*4f40*/  USHF.R.U32.HI UR28, URZ, UR21, UR11 ;  /* 0x00000015ff1c7299 */ /* 0x000fe4000801160b */
[----:B------:R-:W-:-:S02]  /*4f50*/  USHF.R.U32.HI UR27, URZ, UR18, UR9 ;  /* 0x00000012ff1b7299 */ /* 0x000fc40008011609 */
[----:B---3--:R-:W-:-:S11]  /*4f60*/  UISETP.NE.AND UP2, UPT, UR4, 0x1, UPT ;  /* 0x000000010400788c */ /* 0x008fd6000bf45270 */
.L_x_108:
[C---:B------:R-:W-:Y:S02]  /*4f70*/  LEA R7, R14.reuse, UR19, 0x3 ;  /* 0x000000130e077c11 */ /* 0x040fe4000f8e18ff */
[----:B------:R-:W-:Y:S02]  /*4f80*/  SHF.L.U32 R0, R13, 0x1f, RZ ;  /* 0x0000001f0d007819 */ /* 0x000fe400000006ff */
[----:B------:R-:W-:Y:S02]  /*4f90*/  LEA R8, R14, UR19, 0x4 ;  /* 0x000000130e087c11 */ /* 0x000fe4000f8e20ff */
[----:B---3--:R-:W3:Y:S02]  /*4fa0*/  SYNCS.PHASECHK.TRANS64.TRYWAIT P0, [R7+URZ+0x140], R0 ;  /* 0x00014000070075a7 */ /* 0x008ee400080011ff */
[----:B---3--:R-:W-:Y:S05]  /*4fb0*/  @!P0 BRA `(.L_x_101) ;  /* 0x0000003000e48947 */ /* 0x008fea0003800000 */
.L_x_186:
[----:B------:R-:W4:Y:S01]  /*4fc0*/  LDS.128 R8, [R8+0x1d0] ;  /* 0x0001d00008087984 */ /* 0x000f220000000c00 */
[----:B------:R-:W-:Y:S01]  /*4fd0*/  UISETP.GE.AND UP0, UPT, UR37, 0x1, UPT ;  /* 0x000000012500788c */ /* 0x000fe2000bf06270 */
[----:B------:R-:W-:Y:S01]  /*4fe0*/  @!PT LDS RZ, [RZ] ;  /* 0x00000000fffff984 */ /* 0x000fe20000000800 */
[----:B------:R-:W-:Y:S01]  /*4ff0*/  @!PT LDS RZ, [RZ] ;  /* 0x00000000fffff984 */ /* 0x000fe20000000800 */
[----:B------:R-:W-:Y:S01]  /*5000*/  @!PT LDS RZ, [RZ] ;  /* 0x00000000fffff984 */ /* 0x000fe20000000800 */
[----:B------:R-:W-:Y:S01]  /*5010*/  @!PT LDS RZ, [RZ] ;  /* 0x00000000fffff984 */ /* 0x000fe20000000800 */
[----:B------:R1:W-:Y:S06]  /*5020*/  MEMBAR.ALL.CTA ;  /* 0x0000000000007992 */ /* 0x0003ec0000008000 */
[----:B-1----:R-:W1:Y:S01]  /*5030*/  FENCE.VIEW.ASYNC.S ;  /* 0x00000000000073c6 */ /* 0x002e620000000000 */
[----:B----4-:R-:W-:Y:S11]  /*5040*/  LOP3.LUT P0, RZ, R10, 0x1, RZ, 0xc0, !PT ;  /* 0x000000010aff7812 */ /* 0x010ff6000780c0ff */
[----:B------:R-:W-:Y:S02]  /*5050*/  @!UPT UIADD3 URZ, UPT, UPT, URZ, URZ, URZ ;  /* 0x000000fffffff290 */ /* 0x000fe4000fffe0ff */
[----:B-1----:R-:W-:Y:S01]  /*5060*/  VOTEU.ANY UP1, P0 ;  /* 0x0000000000ff7886 */ /* 0x002fe20000020100 */
[----:B------:R-:W-:Y:S11]  /*5070*/  PLOP3.LUT P0, PT, PT, PT, UP1, 0x80, 0x8 ;  /* 0x000000000008781c */ /* 0x000ff60003f0f018 */
[----:B------:R-:W-:Y:S02]  /*5080*/  @!UPT UIADD3 URZ, UPT, UPT, URZ, URZ, URZ ;  /* 0x000000fffffff290 */ /* 0x000fe4000fffe0ff */
[----:B---3--:R-:W-:Y:S02]  /*5090*/  @P0 SHF.R.U32.HI R0, RZ, 0x10, R9 ;  /* 0x00000010ff000819 */ /* 0x008fe40000011609 */
[----:B------:R-:W-:Y:S02]  /*50a0*/  @P0 MOV R6, R8 ;  /* 0x0000000800060202 */ /* 0x000fe40000000f00 */
[----:B------:R-:W-:Y:S01]  /*50b0*/  @P0 R2UR UR4, R0 ;  /* 0x00000000000402ca */ /* 0x000fe200000e0000 */
[----:B------:R-:W-:Y:S01]  /*50c0*/  VIADD R0, R7, 0x150 ;  /* 0x0000015007007836 */ /* 0x000fe20000000000 */
[----:B------:R-:W-:Y:S02]  /*50d0*/  @P0 LOP3.LUT R8, R9, 0xffff, RZ, 0xc0, !PT ;  /* 0x0000ffff09080812 */ /* 0x000fe400078ec0ff */
[----:B------:R-:W-:Y:S02]  /*50e0*/  @P0 R2UR UR8, R6 ;  /* 0x00000000060802ca */ /* 0x000fe400000e0000 */
[----:B------:R-:W-:Y:S02]  /*50f0*/  PRMT R0, RZ, 0x654, R0 ;  /* 0x00000654ff007816 */ /* 0x000fe40000000000 */
[----:B------:R-:W-:Y:S02]  /*5100*/  @P0 R2UR UR5, R8 ;  /* 0x00000000080502ca */ /* 0x000fe400000e0000 */
[----:B------:R1:W-:Y:S03]  /*5110*/  SYNCS.ARRIVE.TRANS64.RED.A1T0 RZ, [R0+URZ], RZ ;  /* 0x000000ff00ff79a7 */ /* 0x0003e600081004ff */
[----:B------:R-:W-:Y:S04]  /*5120*/  @UP1 UMOV UR29, UR4 ;  /* 0x00000004001d1c82 */ /* 0x000fe80008000000 */
[----:B------:R-:W-:Y:S04]  /*5130*/  @UP1 UMOV UR15, UR8 ;  /* 0x00000008000f1c82 */ /* 0x000fe80008000000 */
[----:B------:R-:W-:Y:S01]  /*5140*/  @UP1 UMOV UR14, UR5 ;  /* 0x00000005000e1c82 */ /* 0x000fe20008000000 */
[----:B------:R-:W-:Y:S05]  /*5150*/  BRA.U !UP0, `(.L_x_102) ;  /* 0x0000000108947547 */ /* 0x000fea000b800000 */
[----:B------:R-:W-:Y:S02]  /*5160*/  UIMAD.WIDE.U32 UR30, UR14, UR23, URZ ;  /* 0x000000170e1e72a5 */ /* 0x000fe4000f8e00ff */
[----:B------:R-:W-:Y:S02]  /*5170*/  UIMAD.WIDE.U32 UR40, UR15, UR20, URZ ;  /* 0x000000140f2872a5 */ /* 0x000fe4000f8e00ff */
[----:B------:R-:W-:Y:S02]  /*5180*/  USEL UR4, UR24, UR27, !UP5 ;  /* 0x0000001b18047287 */ /* 0x000fe4000e800000 */
[----:B------:R-:W-:Y:S02]  /*5190*/  USHF.R.U32.HI UR32, URZ, UR18, UR31 ;  /* 0x00000012ff207299 */ /* 0x000fe4000801161f */
[----:B--2---:R-:W-:Y:S02]  /*51a0*/  UIMAD.WIDE.U32 UR38, UR4, UR6, URZ ;  /* 0x00000006042672a5 */ /* 0x004fe4000f8e00ff */
[----:B------:R-:W-:Y:S02]  /*51b0*/  USEL UR9, UR25, UR28, !UP6 ;  /* 0x0000001c19097287 */ /* 0x000fe4000f000000 */
[----:B------:R-:W-:Y:S02]  /*51c0*/  USEL UR8, UR14, UR32, !UP5 ;  /* 0x000000200e087287 */ /* 0x000fe4000e800000 */
[----:B------:R-:W-:Y:S02]  /*51d0*/  UIMAD.WIDE.U32 UR34, UR9, UR6, URZ ;  /* 0x00000006092272a5 */ /* 0x000fe4000f8e00ff */
[----:B------:R-:W-:Y:S02]  /*51e0*/  UIMAD.WIDE.U32 UR16, UR8, UR6, URZ ;  /* 0x00000006081072a5 */ /* 0x000fe4000f8e00ff */
[----:B------:R-:W-:Y:S02]  /*51f0*/  @UP4 USHF.R.U32.HI UR9, URZ, UR7, UR35 ;  /* 0x00000007ff094299 */ /* 0x000fe40008011623 */
[----:B------:R-:W-:Y:S02]  /*5200*/  USHF.R.U32.HI UR17, URZ, UR7, UR17 ;  /* 0x00000007ff117299 */ /* 0x000fe40008011611 */
[----:B------:R-:W-:Y:S02]  /*5210*/  UIMAD UR10, UR37, UR9, URZ ;  /* 0x00000009250a72a4 */ /* 0x000fe4000f8e02ff */
[----:B------:R-:W-:Y:S01]  /*5220*/  USEL UR17, UR8, UR17, !UP4 ;  /* 0x0000001108117287 */ /* 0x000fe2000e000000 */
[----:B------:R-:W-:Y:S02]  /*5230*/  UMOV UR31, UR41 ;  /* 0x00000029001f7c82 */ /* 0x000fe40008000000 */
[----:B------:R-:W-:Y:S02]  /*5240*/  USHF.R.U32.HI UR30, URZ, UR21, UR31 ;  /* 0x00000015ff1e7299 */ /* 0x000fe4000801161f */
[----:B------:R-:W-:Y:S02]  /*5250*/  UIADD3 UR16, UPT, UPT, -UR17, URZ, URZ ;  /* 0x000000ff11107290 */ /* 0x000fe4000fffe1ff */
[----:B------:R-:W-:Y:S02]  /*5260*/  USEL UR5, UR15, UR30, !UP6 ;  /* 0x0000001e0f057287 */ /* 0x000fe4000f000000 */
[----:B------:R-:W-:Y:S01]  /*5270*/  UIMAD UR16, UR37, UR16, UR8 ;  /* 0x00000010251072a4 */ /* 0x000fe2000f8e0208 */
[----:B------:R-:W-:Y:S02]  /*5280*/  UMOV UR31, UR39 ;  /* 0x00000027001f7c82 */ /* 0x000fe40008000000 */
[----:B------:R-:W-:Y:S04]  /*5290*/  @UP4 USHF.R.U32.HI UR4, URZ, UR7, UR31 ;  /* 0x00000007ff044299 */ /* 0x000fe8000801161f */
[----:B------:R-:W-:Y:S04]  /*52a0*/  UIMAD UR4, UR37, UR4, URZ ;  /* 0x00000004250472a4 */ /* 0x000fe8000f8e02ff */
[----:B------:R-:W-:Y:S04]  /*52b0*/  UISETP.GE.AND UP0, UPT, UR8, UR4, UPT ;  /* 0x000000040800728c */ /* 0x000fe8000bf06270 */
[----:B------:R-:W-:Y:S02]  /*52c0*/  UISETP.GE.OR UP0, UPT, UR5, UR10, UP0 ;  /* 0x0000000a0500728c */ /* 0x000fe40008706670 */
[----:B------:R-:W-:Y:S09]  /*52d0*/  UIMAD.WIDE.U32 UR10, UR5, UR6, URZ ;  /* 0x00000006050a72a5 */ /* 0x000ff2000f8e00ff */
[----:B------:R-:W-:Y:S04]  /*52e0*/  @!UP0 USHF.R.U32.HI UR4, URZ, UR7, UR11 ;  /* 0x00000007ff048299 */ /* 0x000fe8000801160b */
[----:B------:R-:W-:Y:S04]  /*52f0*/  @!UP0 USEL UR4, UR5, UR4, !UP4 ;  /* 0x0000000405048287 */ /* 0x000fe8000e000000 */
[----:B------:R-:W-:Y:S02]  /*5300*/  @!UP0 UIMAD UR12, UR9, UR16, UR4 ;  /* 0x00000010090c82a4 */ /* 0x000fe4000f8e0204 */
[----:B------:R-:W-:Y:S02]  /*5310*/  @!UP0 UIADD3 UR16, UPT, UPT, UR17, -UR4, URZ ;  /* 0x8000000411108290 */ /* 0x000fe4000fffe0ff */
[----:B------:R-:W-:Y:S02]  /*5320*/  UIADD3 UR9, UPT, UPT, -UR5, URZ, URZ ;  /* 0x000000ff05097290 */ /* 0x000fe4000fffe1ff */
[----:B------:R-:W-:Y:S02]  /*5330*/  UIADD3 UR4, UPT, UPT, -UR8, URZ, URZ ;  /* 0x000000ff08047290 */ /* 0x000fe4000fffe1ff */
[----:B------:R-:W-:Y:S02]  /*5340*/  @!UP0 UIMAD UR8, UR16, UR37, UR5 ;  /* 0x00000025100882a4 */ /* 0x000fe4000f8e0205 */
[----:B------:R-:W-:Y:S02]  /*5350*/  UIMAD UR15, UR13, UR9, UR15 ;  /* 0x000000090d0f72a4 */ /* 0x000fe4000f8e020f */
[----:B------:R-:W-:Y:S01]  /*5360*/  UIMAD UR14, UR22, UR4, UR14 ;  /* 0x00000004160e72a4 */ /* 0x000fe2000f8e020e */
[----:B------:R-:W-:Y:S02]  /*5370*/  @!UP0 UMOV UR5, UR12 ;  /* 0x0000000c00058c82 */ /* 0x000fe40008000000 */
[----:B------:R-:W-:Y:S02]  /*5380*/  UIMAD UR15, UR5, UR13, UR15 ;  /* 0x0000000d050f72a4 */ /* 0x000fe4000f8e020f */
[----:B------:R-:W-:Y:S11]  /*5390*/  UIMAD UR14, UR8, UR22, UR14 ;  /* 0x00000016080e72a4 */ /* 0x000ff6000f8e020e */
[----:B------:R-:W-:Y:S01]  /*53a0*/  @!UPT UIADD3 URZ, UPT, UPT, URZ, URZ, URZ ;  /* 0x000000fffffff290 */ /* 0x000fe2000fffe0ff */
.L_x_102:
[----:B------:R-:W3:Y:S01]  /*53b0*/  @!UP2 LDCU.128 UR8, c[0x0][0xb10] ;  /* 0x00016200ff08a7ac */ /* 0x000ee20008000c00 */
[C---:B------:R-:W-:Y:S02]  /*53c0*/  ISETP.NE.U32.AND P1, PT, R4.reuse, RZ, PT ;  /* 0x000000ff0400720c */ /* 0x040fe40003f25070 */
[----:B------:R-:W-:Y:S02]  /*53d0*/  ISETP.NE.U32.AND P0, PT, R4, RZ, PT ;  /* 0x000000ff0400720c */ /* 0x000fe40003f05070 */
[C---:B------:R-:W-:Y:S02]  /*53e0*/  ISETP.NE.AND.EX P1, PT, R5.reuse, RZ, PT, P1 ;  /* 0x000000ff0500720c */ /* 0x040fe40003f25310 */
[----:B------:R-:W-:Y:S01]  /*53f0*/  ISETP.NE.AND.EX P0, PT, R5, RZ, PT, P0 ;  /* 0x000000ff0500720c */ /* 0x000fe20003f05300 */
[----:B------:R-:W4:Y:S01]  /*5400*/  @!UP2 LDCU UR5, c[0x0][0xb0c] ;  /* 0x00016180ff05a7ac */ /* 0x000f220008000800 */
[----:B------:R-:W-:Y:S01]  /*5410*/  SHF.L.U32 R6, R15, 0x1f, RZ ;  /* 0x0000001f0f067819 */ /* 0x000fe200000006ff */
[----:B---3--:R-:W-:Y:S04]  /*5420*/  UIMAD.WIDE.U32 UR16, UR15, UR8, URZ ;  /* 0x000000080f1072a5 */ /* 0x008fe8000f8e00ff */
[----:B------:R-:W-:Y:S02]  /*5430*/  @!UP2 USHF.R.U32.HI UR4, URZ, UR9, UR17 ;  /* 0x00000009ff04a299 */ /* 0x000fe40008011611 */
[----:B------:R-:W-:Y:S02]  /*5440*/  UIMAD.WIDE.U32 UR16, UR14, UR11, URZ ;  /* 0x0000000b0e1072a5 */ /* 0x000fe4000f8e00ff */
[----:B----4-:R-:W-:Y:S04]  /*5450*/  @!UP2 UISETP.NE.AND UP0, UPT, UR5, 0x1, UPT ;  /* 0x000000010500a88c */ /* 0x010fe8000bf05270 */
[----:B------:R-:W-:Y:S02]  /*5460*/  @!UP2 USEL UR8, UR15, UR4, !UP0 ;  /* 0x000000040f08a287 */ /* 0x000fe4000c000000 */
[----:B------:R-:W-:Y:S01]  /*5470*/  @!UP2 UISETP.NE.AND UP0, UPT, UR10, 0x1, UPT ;  /* 0x000000010a00a88c */ /* 0x000fe2000bf05270 */
[----:B------:R-:W3:Y:S02]  /*5480*/  @!UP2 LDCU UR4, c[0x0][0xb20] ;  /* 0x00016400ff04a7ac */ /* 0x000ee40008000800 */
[----:B---3--:R-:W-:Y:S04]  /*5490*/  @!UP2 USHF.R.U32.HI UR4, URZ, UR4, UR17 ;  /* 0x00000004ff04a299 */ /* 0x008fe80008011611 */
[----:B------:R-:W-:Y:S04]  /*54a0*/  @!UP2 USEL UR9, UR14, UR4, !UP0 ;  /* 0x000000040e09a287 */ /* 0x000fe8000c000000 */
[----:B------:R-:W-:Y:S02]  /*54b0*/  @!UP2 UIADD3 UR4, UPT, UPT, -UR8, UR9, URZ ;  /* 0x000000090804a290 */ /* 0x000fe4000fffe1ff */
[----:B------:R-:W-:Y:S02]  /*54c0*/  @!UP2 UIADD3 UR8, UPT, UPT, UR8, -UR9, URZ ;  /* 0x800000090808a290 */ /* 0x000fe4000fffe0ff */
[----:B------:R-:W-:Y:S02]  /*54d0*/  @!UP2 UIMAD UR15, UR4, UR5, UR15 ;  /* 0x00000005040fa2a4 */ /* 0x000fe4000f8e020f */
[----:B------:R-:W-:Y:S01]  /*54e0*/  @!UP2 UIMAD UR14, UR8, UR10, UR14 ;  /* 0x0000000a080ea2a4 */ /* 0x000fe2000f8e020e */
[----:B------:R-:W-:Y:S11]  /*54f0*/  BRA.U UP3, `(.L_x_103) ;  /* 0x0000000103107547 */ /* 0x000ff6000b800000 */
[----:B------:R-:W-:Y:S04]  /*5500*/  MOV R7, UR26 ;  /* 0x0000001a00077c02 */ /* 0x000fe80008000f00 */
[----:B------:R-:W-:Y:S04]  /*5510*/  SHF.L.U32 R7, R7, 0x1f, RZ ;  /* 0x0000001f07077819 */ /* 0x000fe800000006ff */
[----:B------:R-:W3:Y:S02]  /*5520*/  SYNCS.PHASECHK.TRANS64.TRYWAIT P2, [UR19+0x138], R7 ;  /* 0x00013807ff0075a7 */ /* 0x000ee40008041113 */
[----:B---3--:R-:W-:Y:S05]  /*5530*/  @!P2 BRA `(.L_x_104) ;  /* 0x0000002c0098a947 */ /* 0x008fea0003800000 */
.L_x_103:
[----:B------:R-:W-:Y:S05]  /*5540*/  @!P1 BRA `(.L_x_105) ;  /* 0x00000000002c9947 */ /* 0x000fea0003800000 */
[----:B------:R-:W-:Y:S01]  /*5550*/  ISETP.NE.U32.AND P1, PT, R2, RZ, PT ;  /* 0x000000ff0200720c */ /* 0x000fe20003f25070 */
[----:B------:R-:W-:Y:S03]  /*5560*/  IMAD.MOV.U32 R80, RZ, RZ, 0x1 ;  /* 0x00000001ff507424 */ /* 0x000fe600078e00ff */
[----:B------:R-:W-:Y:S11]  /*5570*/  ISETP.NE.AND.EX P1, PT, R3, RZ, PT, P1 ;  /* 0x000000ff0300720c */ /* 0x000ff60003f25310 */
[----:B------:R-:W-:Y:S02]  /*5580*/  @!UPT UIADD3 URZ, UPT, UPT, URZ, URZ, URZ ;  /* 0x000000fffffff290 */ /* 0x000fe4000fffe0ff */
[----:B------:R-:W3:Y:S01]  /*5590*/  @P1 LDC.64 R8, c[0x0][0x888] ;  /* 0x00022200ff081b82 */ /* 0x000ee20000000a00 */
[----:B-1----:R-:W-:Y:S04]  /*55a0*/  @P1 IMAD R0, R4, UR36, RZ ;  /* 0x0000002404001c24 */ /* 0x002fe8000f8e02ff */
[----:B---3--:R-:W-:Y:S04]  /*55b0*/  @P1 IMAD.WIDE R8, R0, 0x4, R8 ;  /* 0x0000000400081825 */ /* 0x008fe800078e0208 */
[----:B------:R-:W-:Y:S01]  /*55c0*/  HFMA2 R0, -RZ, RZ, 0, 5.9604644775390625e-08 ;  /* 0x00000001ff007431 */ /* 0x000fe200000001ff */
[----:B-----5:R3:W5:Y:S04]  /*55d0*/  @P1 LDG.E R39, desc[UR52][R8.64] ;  /* 0x0000003408271981 */ /* 0x020768000c1e1900 */
[----:B------:R-:W-:Y:S01]  /*55e0*/  @!P1 PRMT R80, R0, 0x7610, R80 ;  /* 0x0000761000509816 */ /* 0x000fe20000000050 */
[----:B---3--:R-:W4:Y:S06]  /*55f0*/  @!P1 LDC R39, c[0x0][0x880] ;  /* 0x00022000ff279b82 */ /* 0x008f2c0000000800 */
.L_x_105:
[----:B----45:R-:W-:Y:S01]  /*5600*/  @!P0 FSETP.EQ.AND P1, PT, R39, RZ, PT ;  /* 0x000000ff2700820b */ /* 0x030fe20003f22000 */
[----:B------:R-:W-:Y:S01]  /*5610*/  @!UPT UIADD3 URZ, UPT, UPT, URZ, URZ, URZ ;  /* 0x000000fffffff290 */ /* 0x000fe2000fffe0ff */
[----:B------:R-:W-:Y:S11]  /*5620*/  @!P0 BRA `(.L_x_106) ;  /* 0x0000000000188947 */ /* 0x000ff60003800000 */
[----:B------:R-:W-:Y:S02]  /*5630*/  LOP3.LUT P0, RZ, R80, 0xff, RZ, 0xc0, !PT ;  /* 0x000000ff50ff7812 */ /* 0x000fe4000780c0ff */
[----:B------:R-:W-:Y:S04]  /*5640*/  ISETP.NE.U32.AND P1, PT, R2, RZ, PT ;  /* 0x000000ff0200720c */ /* 0x000fe80003f25070 */
[----:B------:R-:W-:Y:S04]  /*5650*/  ISETP.NE.AND.EX P1, PT, R3, RZ, PT, P1 ;  /* 0x000000ff0300720c */ /* 0x000fe80003f25310 */
[----:B------:R-:W-:Y:S03]  /*5660*/  PLOP3.LUT P1, PT, P1, PT, PT, 0x8, 0x80 ;  /* 0x000000000080781c */ /* 0x000fe60000f2e170 */
[----:B------:R-:W-:Y:S11]  /*5670*/  @P0 FSETP.EQ.AND P1, PT, R39, RZ, PT ;  /* 0x000000ff2700020b */ /* 0x000ff60003f22000 */
[----:B------:R-:W-:Y:S02]  /*5680*/  @!UPT UIADD3 URZ, UPT, UPT, URZ, URZ, URZ ;  /* 0x000000fffffff290 */ /* 0x000fe4000fffe0ff */
.L_x_106:
[----:B------:R-:W3:Y:S01]  /*5690*/  SYNCS.PHASECHK.TRANS64.TRYWAIT P0, [UR19+0x128], R6 ;  /* 0x00012806ff0075a7 */ /* 0x000ee20008001113 */
[----:B------:R-:W-:Y:S02]  /*56a0*/  ELECT P2, URZ, PT ;  /* 0x0000000000ff782f */ /* 0x000fe40003840000 */
[----:B------:R-:W-:Y:S01]  /*56b0*/  IADD3 R14, PT, PT, R14, 0x1, RZ ;  /* 0x000000010e0e7810 */ /* 0x000fe20007ffe0ff */
[----:B---3--:R-:W-:Y:S10]  /*56c0*/  @!P0 BRA `(.L_x_107) ;  /* 0x0000002c004c8947 */ /* 0x008ff40003800000 */
.L_x_189:
[----:B------:R-:W-:Y:S01]  /*56d0*/  PLOP3.LUT P1, PT, P1, P2, PT, 0xf2, 0x2f ;  /* 0x00000000002f781c */ /* 0x000fe20000f25e72 */
[----:B------:R-:W-:Y:S01]  /*56e0*/  UMOV UR16, 0x0 ;  /* 0x0000000000107882 */ /* 0x000fe20000000000 */
[----:B------:R-:W-:Y:S01]  /*56f0*/  UMOV UR17, 0x10000000 ;  /* 0x1000000000117882 */ /* 0x000fe20000000000 */
[----:B------:R-:W-:Y:S01]  /*5700*/  UMOV UR12, UR36 ;  /* 0x00000024000c7c82 */ /* 0x000fe20008000000 */
[----:B------:R-:W-:Y:S01]  /*5710*/  LOP3.LUT R15, R15, 0x1, RZ, 0x3c, !PT ;  /* 0x000000010f0f7812 */ /* 0x000fe200078e3cff */
[----:B------:R-:W-:Y:S01]  /*5720*/  UPLOP3.LUT UP3, UPT, UPT, UPT, UPT, 0x80, 0x8 ;  /* 0x000000000008789c */ /* 0x000fe20003f6f070 */
[----:B------:R-:W-:Y:S07]  /*5730*/  UMOV UR36, UR29 ;  /* 0x0000001d00247c82 */ /* 0x000fee0008000000 */
[----:B-1----:R-:W-:Y:S01]  /*5740*/  @!P1 IADD3 R6, P0, PT, R16, 0x580, RZ ;  /* 0x0000058010069810 */ /* 0x002fe20007f1e0ff */
[----:B------:R-:W-:Y:S03]  /*5750*/  VOTEU.ALL UP0, P1 ;  /* 0x0000000000ff7886 */ /* 0x000fe60000800000 */
[----:B------:R-:W-:Y:S01]  /*5760*/  @!P1 R2UR UR5, R6 ;  /* 0x00000000060592ca */ /* 0x000fe200000e0000 */
[----:B------:R-:W-:Y:S01]  /*5770*/  @!P1 IMAD.X R0, RZ, RZ, R17, P0 ;  /* 0x000000ffff009224 */ /* 0x000fe200000e0611 */
[----:B------:R-:W-:Y:S01]  /*5780*/  @!UP0 USHF.L.U32 UR10, UR51, 0x6, URZ ;  /* 0x00000006330a8899 */ /* 0x000fe200080006ff */
[----:B------:R-:W-:Y:S01]  /*5790*/  ISETP.NE.AND P0, PT, R14, 0x2, PT ;  /* 0x000000020e00780c */ /* 0x000fe20003f05270 */
[----:B------:R-:W-:Y:S02]  /*57a0*/  @!UP0 USHF.L.U32 UR11, UR50, 0x6, URZ ;  /* 0x00000006320b8899 */ /* 0x000fe400080006ff */
[----:B------:R-:W-:Y:S01]  /*57b0*/  @!P1 R2UR UR4, R0 ;  /* 0x00000000000492ca */ /* 0x000fe200000e0000 */
[----:B------:R-:W-:Y:S01]  /*57c0*/  @!UP0 UIADD3 UR8, UPT, UPT, UR19, 0x200, URZ ;  /* 0x0000020013088890 */ /* 0x000fe2000fffe0ff */
[----:B------:R-:W-:Y:S01]  /*57d0*/  SEL R0, RZ, 0x1, P0 ;  /* 0x00000001ff007807 */ /* 0x000fe20000000000 */
[----:B------:R-:W-:Y:S01]  /*57e0*/  @!UP0 UIADD3 UR9, UPT, UPT, UR19, 0x120, URZ ;  /* 0x0000012013098890 */ /* 0x000fe2000fffe0ff */
[----:B------:R-:W-:Y:S01]  /*57f0*/  SEL R14, R14, RZ, P0 ;  /* 0x000000ff0e0e7207 */ /* 0x000fe20000000000 */
[----:B------:R-:W-:Y:S01]  /*5800*/  VOTEU.ALL UP0, P1 ;  /* 0x0000000000ff7886 */ /* 0x000fe20000800000 */
[----:B------:R-:W-:Y:S01]  /*5810*/  LOP3.LUT R13, R13, R0, RZ, 0x3c, !PT ;  /* 0x000000000d0d7212 */ /* 0x000fe200078e3cff */
[----:B------:R-:W-:Y:S01]  /*5820*/  IMAD.U32 R6, RZ, RZ, UR5 ;  /* 0x00000005ff067e24 */ /* 0x000fe2000f8e00ff */
[----:B------:R-:W-:Y:S02]  /*5830*/  UIADD3 UR51, UPT, UPT, UR14, UR48, URZ ;  /* 0x000000300e337290 */ /* 0x000fe4000fffe0ff */
[----:B------:R-:W-:Y:S03]  /*5840*/  UIADD3 UR50, UPT, UPT, UR15, UR49, URZ ;  /* 0x000000310f327290 */ /* 0x000fe6000fffe0ff */
[----:B------:R-:W-:Y:S01]  /*5850*/  IMAD.U32 R7, RZ, RZ, UR4 ;  /* 0x00000004ff077e24 */ /* 0x000fe2000f8e00ff */
[----:B------:R-:W-:Y:S04]  /*5860*/  @!P1 R2UR UR4, R6 ;  /* 0x00000000060492ca */ /* 0x000fe800000e0000 */
[----:B------:R-:W-:Y:S11]  /*5870*/  @!P1 R2UR UR5, R7 ;  /* 0x00000000070592ca */ /* 0x000ff600000e0000 */
[----:B------:R-:W-:Y:S02]  /*5880*/  @!UPT UIADD3 URZ, UPT, UPT, URZ, URZ, URZ ;  /* 0x000000fffffff290 */ /* 0x000fe4000fffe0ff */
[----:B------:R3:W-:Y:S01]  /*5890*/  @!UP0 UTMALDG.3D [UR8], [UR4], desc[UR16] ;  /* 0x00001008040085b4 */ /* 0x0007e20008011000 */
[----:B------:R3:W-:Y:S01]  /*58a0*/  @!P1 SYNCS.ARRIVE.TRANS64.RED.A0TR RZ, [UR19+0x120], R12 ;  /* 0x0001200cffff99a7 */ /* 0x0007e20008300413 */
[----:B------:R-:W-:Y:S01]  /*58b0*/  SYNCS.ARRIVE.TRANS64.RED.A1T0 RZ, [UR54], RZ ;  /* 0x000000ffffff79a7 */ /* 0x000fe20008100436 */
[----:B------:R-:W-:Y:S05]  /*58c0*/  BRA.U UP1, `(.L_x_108) ;  /* 0xfffffff501a87547 */ /* 0x000fea000b83ffff */
[----:B------:R-:W-:Y:S07]  /*58d0*/  MOV R0, UR19 ;  /* 0x0000001300007c02 */ /* 0x000fee0008000f00 */
.L_x_109:
[----:B-1----:R-:W-:-:S04]  /*58e0*/  SHF.L.U32 R2, R15, 0x1f, RZ ;  /* 0x0000001f0f027819 */ /* 0x002fc800000006ff */
[----:B------:R1:W4:Y:S03]  /*58f0*/  SYNCS.PHASECHK.TRANS64.TRYWAIT P0, [R0+URZ+0x128], R2 ;  /* 0x00012802000075a7 */ /* 0x00032600080011ff */
[----:B----4-:R-:W-:Y:S05]  /*5900*/  @!P0 NANOSLEEP.SYNCS 0x989680 ;  /* 0x009896800000895d */ /* 0x010fea0003900000 */
[----:B------:R-:W4:Y:S02]  /*5910*/  @!P0 SYNCS.PHASECHK.TRANS64 P0, [R0+URZ+0x128], R2 ;  /* 0x00012802000085a7 */ /* 0x000f2400080010ff */
[----:B--234-:R-:W-:Y:S05]  /*5920*/  @P0 EXIT ;  /* 0x000000000000094d */ /* 0x01cfea0003800000 */
[----:B------:R-:W-:Y:S05]  /*5930*/  BRA `(.L_x_109) ;  /* 0xfffffffc00e87947 */ /* 0x000fea000383ffff */
.L_x_100:
[----:B------:R-:W-:-:S06]  /*5940*/  UISETP.GE.AND UP0, UPT, UR11, 0x4, UPT ;  /* 0x000000040b00788c */ /* 0x000fcc000bf06270 */
[----:B------:R-:W-:-:S13]  /*5950*/  PLOP3.LUT P0, PT, PT, PT, UP0, 0x80, 0x8 ;  /* 0x000000000008781c */ /* 0x000fda0003f0f008 */
[----:B-1----:R-:W-:Y:S05]  /*5960*/  @!P0 EXIT ;  /* 0x000000000000894d */ /* 0x002fea0003800000 */
[----:B------:R-:W-:Y:S01]  /*5970*/  BAR.SYNC.DEFER_BLOCKING 0x6, 0xa0 ;  /* 0x0182800000007b1d */ /* 0x000fe20000010000 */
[----:B------:R-:W-:Y:S01]  /*5980*/  IMAD.SHL.U32 R4, R69, 0x40, RZ ;  /* 0x0000004045047824 */ /* 0x000fe200078e00ff */
[----:B------:R-:W-:Y:S01]  /*5990*/  SHF.R.U32.HI R5, RZ, 0x1, R69 ;  /* 0x00000001ff057819 */ /* 0x000fe20000011645 */
[----:B------:R-:W-:Y:S01]  /*59a0*/  IMAD.SHL.U32 R3, R81, 0x800, RZ ;  /* 0x0000080051037824 */ /* 0x000fe200078e00ff */
[----:B------:R-:W-:Y:S01]  /*59b0*/  CS2R R84, SRZ ;  /* 0x0000000000547805 */ /* 0x000fe2000001ff00 */
[C---:B------:R-:W-:Y:S01]  /*59c0*/  IMAD.U32 R37, R69.reuse, 0x10000, RZ ;  /* 0x0001000045257824 */ /* 0x040fe200078e00ff */
[----:B------:R-:W-:Y:S01]  /*59d0*/  UMOV UR57, 0x400 ;  /* 0x0000040000397882 */ /* 0x000fe20000000000 */
[C---:B------:R-:W-:Y:S01]  /*59e0*/  LOP3.LUT R2, R4.reuse, 0x180, RZ, 0xc0, !PT ;  /* 0x0000018004027812 */ /* 0x040fe200078ec0ff */
[----:B------:R-:W-:Y:S01]  /*59f0*/  ULEA UR57, UR54, UR57, 0x18 ;  /* 0x0000003936397291 */ /* 0x000fe2000f8ec0ff */
[----:B------:R-:W-:Y:S01]  /*5a00*/  LOP3.LUT R4, R4, 0x640, RZ, 0xc0, !PT ;  /* 0x0000064004047812 */ /* 0x000fe200078ec0ff */
[----:B------:R-:W1:Y:S01]  /*5a10*/  LDC.64 R70, c[0x0][0x888] ;  /* 0x00022200ff467b82 */ /* 0x000e620000000a00 */
[----:B------:R-:W-:Y:S01]  /*5a20*/  LOP3.LUT R5, R2, 0x20, R5, 0xf8, !PT ;  /* 0x0000002002057812 */ /* 0x000fe200078ef805 */
[----:B------:R-:W-:Y:S01]  /*5a30*/  IMAD.SHL.U32 R2, R69, 0x8, RZ ;  /* 0x0000000845027824 */ /* 0x000fe200078e00ff */
[----:B------:R-:W-:Y:S01]  /*5a40*/  LOP3.LUT R3, R4, 0x800, R3, 0xf8, !PT ;  /* 0x0000080004037812 */ /* 0x000fe200078ef803 */
[----:B------:R-:W-:Y:S01]  /*5a50*/  UIADD3 UR4, UPT, UPT, UR57, 0x1200, URZ ;  /* 0x0000120039047890 */ /* 0x000fe2000fffe0ff */
[----:B------:R-:W-:Y:S01]  /*5a60*/  IMAD.MOV.U32 R36, RZ, RZ, RZ ;  /* 0x000000ffff247224 */ /* 0x000fe200078e00ff */
[----:B------:R-:W2:Y:S01]  /*5a70*/  LDCU UR59, c[0x0][0x370] ;  /* 0x00006e00ff3b77ac */ /* 0x000ea20008000800 */
[----:B------:R-:W-:Y:S01]  /*5a80*/  LOP3.LUT R2, R5, 0x30, R2, 0x78, !PT ;  /* 0x0000003005027812 */ /* 0x000fe200078e7802 */
[----:B------:R-:W3:Y:S01]  /*5a90*/  LDC.64 R76, c[0x0][0x890] ;  /* 0x00022400ff4c7b82 */ /* 0x000ee20000000a00 */
[----:B------:R-:W-:Y:S01]  /*5aa0*/  IMAD.MOV.U32 R86, RZ, RZ, RZ ;  /* 0x000000ffff567224 */ /* 0x000fe200078e00ff */
[----:B------:R-:W4:Y:S01]  /*5ab0*/  LDCU.64 UR62, c[0x0][0x348] ;  /* 0x00006900ff3e77ac */ /* 0x000f220008000a00 */
[----:B------:R-:W-:Y:S01]  /*5ac0*/  LOP3.LUT R79, R3, R2, RZ, 0xfc, !PT ;  /* 0x00000002034f7212 */ /* 0x000fe200078efcff */
[----:B------:R-:W-:Y:S01]  /*5ad0*/  IMAD.SHL.U32 R3, R81, 0x200000, RZ ;  /* 0x0020000051037824 */ /* 0x000fe200078e00ff */
[----:B------:R-:W2:Y:S01]  /*5ae0*/  LDS R0, [UR57+0x1f0] ;  /* 0x0001f039ff007984 */ /* 0x000ea20008000800 */
[----:B------:R-:W-:-:S02]  /*5af0*/  IMAD.SHL.U32 R2, R69, 0x10, RZ ;  /* 0x0000001045027824 */ /* 0x000fc400078e00ff */
[----:B------:R-:W1:Y:S01]  /*5b00*/  LDC.64 R74, c[0x0][0x8b0] ;  /* 0x00022c00ff4a7b82 */ /* 0x000e620000000a00 */
[----:B------:R-:W-:Y:S01]  /*5b10*/  LOP3.LUT R3, R3, 0x200000, RZ, 0xc0, !PT ;  /* 0x0020000003037812 */ /* 0x000fe200078ec0ff */
[----:B------:R-:W-:Y:S01]  /*5b20*/  VIADD R78, R79, UR57 ;  /* 0x000000394f4e7c36 */ /* 0x000fe20008000000 */
[----:B------:R-:W1:Y:S01]  /*5b30*/  LDCU UR41, c[0x0][0xb0c] ;  /* 0x00016180ff2977ac */ /* 0x000e620008000800 */
[----:B------:R-:W-:Y:S01]  /*5b40*/  LOP3.LUT R2, R2, 0x20, RZ, 0xc0, !PT ;  /* 0x0000002002027812 */ /* 0x000fe200078ec0ff */
[----:B------:R-:W-:Y:S01]  /*5b50*/  IMAD.MOV.U32 R83, RZ, RZ, RZ ;  /* 0x000000ffff537224 */ /* 0x000fe200078e00ff */
[----:B------:R-:W-:Y:S01]  /*5b60*/  LOP3.LUT R37, R3, 0x400000, R37, 0xf8, !PT ;  /* 0x0040000003257812 */ /* 0x000fe200078ef825 */
[----:B------:R-:W-:Y:S01]  /*5b70*/  IMAD.U32 R87, RZ, RZ, UR4 ;  /* 0x00000004ff577e24 */ /* 0x000fe2000f8e00ff */
[----:B------:R-:W1:Y:S01]  /*5b80*/  LDC.64 R72, c[0x0][0x8a8] ;  /* 0x00022a00ff487b82 */ /* 0x000e620000000a00 */
[----:B------:R-:W-:Y:S01]  /*5b90*/  IADD3 R78, PT, PT, -R2, 0x200, R78 ;  /* 0x00000200024e7810 */ /* 0x000fe20007ffe14e */
[----:B------:R-:W1:Y:S01]  /*5ba0*/  LDCU UR55, c[0x0][0xb20] ;  /* 0x00016400ff3777ac */ /* 0x000e620008000800 */
[----:B------:R-:W1:Y:S01]  /*5bb0*/  LDCU UR40, c[0x0][0xb30] ;  /* 0x00016600ff2877ac */ /* 0x000e620008000800 */
[----:B------:R-:W1:Y:S01]  /*5bc0*/  LDCU.64 UR38, c[0x0][0xb28] ;  /* 0x00016500ff2677ac */ /* 0x000e620008000a00 */
[----:B------:R-:W1:Y:S01]  /*5bd0*/  LDCU.128 UR44, c[0x0][0xb10] ;  /* 0x00016200ff2c77ac */ /* 0x000e620008000c00 */
[----:B------:R-:W1:Y:S01]  /*5be0*/  LDCU UR58, c[0x0][0x374] ;  /* 0x00006e80ff3a77ac */ /* 0x000e620008000800 */
[----:B------:R-:W-:Y:S01]  /*5bf0*/  UIADD3 UR56, UPT, UPT, UR57, 0x200, URZ ;  /* 0x0000020039387890 */ /* 0x000fe2000fffe0ff */
[----:B--2-4-:R-:W-:-:S11]  /*5c00*/  IMAD.IADD R37, R0, 0x1, R37 ;  /* 0x0000000100257824 */ /* 0x014fd600078e0225 */
.L_x_127:
[----:B------:R-:W-:Y:S02]  /*5c10*/  LEA R3, R83, UR57, 0x3 ;  /* 0x0000003953037c11 */ /* 0x000fe4000f8e18ff */
[----:B------:R-:W-:Y:S02]  /*5c20*/  SHF.L.U32 R0, R85, 0x1f, RZ ;  /* 0x0000001f55007819 */ /* 0x000fe400000006ff */
[----:B-1----:R-:W-:Y:S02]  /*5c30*/  LEA R4, R83, UR57, 0x4 ;  /* 0x0000003953047c11 */ /* 0x002fe4000f8e20ff */
[----:B--2---:R-:W2:Y:S02]  /*5c40*/  SYNCS.PHASECHK.TRANS64.TRYWAIT P0, [R3+URZ+0x140], R0 ;  /* 0x00014000030075a7 */ /* 0x004ea400080011ff */
[----:B--2---:R-:W-:Y:S05]  /*5c50*/  @!P0 BRA `(.L_x_110) ;  /* 0x0000002800008947 */ /* 0x004fea0003800000 */
.L_x_190:
        /* <DEDUP_REMOVED lines=11> */
[----:B------:R-:W-:Y:S01]  /*5d10*/  PLOP3.LUT P0, PT, PT, PT, UP1, 0x80, 0x8 ;  /* 0x000000000008781c */ /* 0x000fe20003f0f018 */
[----:B------:R-:W-:Y:S11]  /*5d20*/  UP2UR UR61, UPR, URZ, 0x2 ;  /* 0x00000002ff3d7883 */ /* 0x000ff60008000000 */
[----:B------:R-:W-:Y:S01]  /*5d30*/  @!UPT UIADD3 URZ, UPT, UPT, URZ, URZ, URZ ;  /* 0x000000fffffff290 */ /* 0x000fe2000fffe0ff */
[----:B--2---:R-:W-:Y:S02]  /*5d40*/  @P0 SHF.R.U32.HI R0, RZ, 0x10, R5 ;  /* 0x00000010ff000819 */ /* 0x004fe40000011605 */
        /* <DEDUP_REMOVED lines=13> */
[----:B------:R-:W-:Y:S02]  /*5e20*/  UISETP.NE.AND UP0, UPT, UR46, 0x1, UPT ;  /* 0x000000012e00788c */ /* 0x000fe4000bf05270 */
[----:B------:R-:W-:Y:S02]  /*5e30*/  USHF.R.U32.HI UR15, URZ, UR55, UR15 ;  /* 0x00000037ff0f7299 */ /* 0x000fe4000801160f */
[----:B------:R-:W-:Y:S02]  /*5e40*/  UIMAD.WIDE.U32 UR18, UR59, UR44, URZ ;  /* 0x0000002c3b1272a5 */ /* 0x000fe4000f8e00ff */
[----:B------:R-:W-:Y:S02]  /*5e50*/  UIMAD.WIDE.U32 UR20, UR42, UR47, URZ ;  /* 0x0000002f2a1472a5 */ /* 0x000fe4000f8e00ff */
[----:B------:R-:W-:Y:S02]  /*5e60*/  USEL UR4, UR58, UR15, !UP0 ;  /* 0x0000000f3a047287 */ /* 0x000fe4000c000000 */
[----:B------:R-:W-:Y:S02]  /*5e70*/  UISETP.NE.AND UP2, UPT, UR37, 0x1, UPT ;  /* 0x000000012500788c */ /* 0x000fe4000bf45270 */
[----:B------:R-:W-:Y:S02]  /*5e80*/  USHF.R.U32.HI UR14, URZ, UR45, UR19 ;  /* 0x0000002dff0e7299 */ /* 0x000fe40008011613 */
[----:B------:R-:W-:Y:S02]  /*5e90*/  USHF.R.U32.HI UR15, URZ, UR55, UR21 ;  /* 0x00000037ff0f7299 */ /* 0x000fe40008011615 */
[----:B------:R-:W-:Y:S02]  /*5ea0*/  UIMAD.WIDE.U32 UR18, UR4, UR38, URZ ;  /* 0x00000026041272a5 */ /* 0x000fe4000f8e00ff */
[----:B------:R-:W-:Y:S02]  /*5eb0*/  UISETP.NE.AND UP1, UPT, UR41, 0x1, UPT ;  /* 0x000000012900788c */ /* 0x000fe4000bf25270 */
[----:B------:R-:W-:Y:S02]  /*5ec0*/  UIMAD.WIDE.U32 UR16, UR43, UR44, URZ ;  /* 0x0000002c2b1072a5 */ /* 0x000fe4000f8e00ff */
[----:B------:R-:W-:Y:S02]  /*5ed0*/  USEL UR8, UR42, UR15, !UP0 ;  /* 0x0000000f2a087287 */ /* 0x000fe4000c000000 */
[----:B------:R-:W-:Y:S02]  /*5ee0*/  USEL UR9, UR59, UR14, !UP1 ;  /* 0x0000000e3b097287 */ /* 0x000fe4000c800000 */
[----:B------:R-:W-:Y:S02]  /*5ef0*/  USHF.R.U32.HI UR14, URZ, UR45, UR17 ;  /* 0x0000002dff0e7299 */ /* 0x000fe40008011611 */
[----:B------:R-:W-:Y:S02]  /*5f00*/  UIMAD.WIDE.U32 UR16, UR9, UR38, URZ ;  /* 0x00000026091072a5 */ /* 0x000fe4000f8e00ff */
[----:B------:R-:W-:Y:S02]  /*5f10*/  USEL UR5, UR43, UR14, !UP1 ;  /* 0x0000000e2b057287 */ /* 0x000fe4000c800000 */
[----:B------:R-:W-:Y:S02]  /*5f20*/  @UP2 USHF.R.U32.HI UR9, URZ, UR39, UR17 ;  /* 0x00000027ff092299 */ /* 0x000fe40008011611 */
[----:B------:R-:W-:Y:S02]  /*5f30*/  UIMAD.WIDE.U32 UR12, UR8, UR38, URZ ;  /* 0x00000026080c72a5 */ /* 0x000fe4000f8e00ff */
[----:B------:R-:W-:Y:S02]  /*5f40*/  UIMAD UR6, UR37, UR9, URZ ;  /* 0x00000009250672a4 */ /* 0x000fe4000f8e02ff */
[----:B------:R-:W-:Y:S01]  /*5f50*/  USHF.R.U32.HI UR11, URZ, UR39, UR13 ;  /* 0x00000027ff0b7299 */ /* 0x000fe2000801160d */
[----:B------:R-:W-:Y:S02]  /*5f60*/  UMOV UR15, UR19 ;  /* 0x00000013000f7c82 */ /* 0x000fe40008000000 */
[----:B------:R-:W-:Y:S02]  /*5f70*/  @UP2 USHF.R.U32.HI UR4, URZ, UR39, UR15 ;  /* 0x00000027ff042299 */ /* 0x000fe4000801160f */
[----:B------:R-:W-:Y:S02]  /*5f80*/  USEL UR12, UR8, UR11, !UP2 ;  /* 0x0000000b080c7287 */ /* 0x000fe4000d000000 */
[----:B------:R-:W-:Y:S02]  /*5f90*/  UIMAD UR4, UR37, UR4, URZ ;  /* 0x00000004250472a4 */ /* 0x000fe4000f8e02ff */
[----:B------:R-:W-:Y:S02]  /*5fa0*/  UIADD3 UR11, UPT, UPT, -UR12, URZ, URZ ;  /* 0x000000ff0c0b7290 */ /* 0x000fe4000fffe1ff */
[----:B------:R-:W-:Y:S02]  /*5fb0*/  UISETP.GE.AND UP0, UPT, UR8, UR4, UPT ;  /* 0x000000040800728c */ /* 0x000fe4000bf06270 */
[----:B------:R-:W-:Y:S02]  /*5fc0*/  UIMAD UR11, UR37, UR11, UR8 ;  /* 0x0000000b250b72a4 */ /* 0x000fe4000f8e0208 */
[----:B------:R-:W-:Y:S02]  /*5fd0*/  UISETP.GE.OR UP0, UPT, UR5, UR6, UP0 ;  /* 0x000000060500728c */ /* 0x000fe40008706670 */
[----:B------:R-:W-:Y:S02]  /*5fe0*/  UIMAD.WIDE.U32 UR6, UR5, UR38, URZ ;  /* 0x00000026050672a5 */ /* 0x000fe4000f8e00ff */
[----:B------:R-:W-:Y:S04]  /*5ff0*/  UIADD3 UR6, UPT, UPT, -UR8, URZ, URZ ;  /* 0x000000ff08067290 */ /* 0x000fe8000fffe1ff */
[----:B------:R-:W-:Y:S03]  /*6000*/  UIMAD UR42, UR46, UR6, UR42 ;  /* 0x000000062e2a72a4 */ /* 0x000fe6000f8e022a */
[----:B------:R-:W-:Y:S02]  /*6010*/  @!UP0 USHF.R.U32.HI UR4, URZ, UR39, UR7 ;  /* 0x00000027ff048299 */ /* 0x000fe40008011607 */
[----:B------:R-:W-:Y:S02]  /*6020*/  UIADD3 UR7, UPT, UPT, -UR5, URZ, URZ ;  /* 0x000000ff05077290 */ /* 0x000fe4000fffe1ff */
[----:B------:R-:W-:Y:S02]  /*6030*/  @!UP0 USEL UR4, UR5, UR4, !UP2 ;  /* 0x0000000405048287 */ /* 0x000fe4000d000000 */
[----:B------:R-:W-:Y:S02]  /*6040*/  UIMAD UR43, UR41, UR7, UR43 ;  /* 0x00000007292b72a4 */ /* 0x000fe4000f8e022b */
[----:B------:R-:W-:Y:S02]  /*6050*/  @!UP0 UIMAD UR10, UR9, UR11, UR4 ;  /* 0x0000000b090a82a4 */ /* 0x000fe4000f8e0204 */
[----:B------:R-:W-:Y:S04]  /*6060*/  @!UP0 UIADD3 UR11, UPT, UPT, UR12, -UR4, URZ ;  /* 0x800000040c0b8290 */ /* 0x000fe8000fffe0ff */
[----:B------:R-:W-:Y:S03]  /*6070*/  @!UP0 UIMAD UR8, UR11, UR37, UR5 ;  /* 0x000000250b0882a4 */ /* 0x000fe6000f8e0205 */
[----:B------:R-:W-:Y:S02]  /*6080*/  @!UP0 UMOV UR5, UR10 ;  /* 0x0000000a00058c82 */ /* 0x000fe40008000000 */
[----:B------:R-:W-:Y:S02]  /*6090*/  UIMAD UR43, UR5, UR41, UR43 ;  /* 0x00000029052b72a4 */ /* 0x000fe4000f8e022b */
[----:B------:R-:W-:Y:S11]  /*60a0*/  UIMAD UR42, UR8, UR46, UR42 ;  /* 0x0000002e082a72a4 */ /* 0x000ff6000f8e022a */
[----:B------:R-:W-:Y:S01]  /*60b0*/  @!UPT UIADD3 URZ, UPT, UPT, URZ, URZ, URZ ;  /* 0x000000fffffff290 */ /* 0x000fe2000fffe0ff */
.L_x_111:
[----:B------:R-:W-:Y:S01]  /*60c0*/  UISETP.NE.AND UP0, UPT, UR40, 0x1, UPT ;  /* 0x000000012800788c */ /* 0x000fe2000bf05270 */
[----:B------:R-:W-:Y:S10]  /*60d0*/  IADD3 R83, PT, PT, R83, 0x1, RZ ;  /* 0x0000000153537810 */ /* 0x000ff40007ffe0ff */
[----:B------:R-:W2:Y:S01]  /*60e0*/  @!UP0 LDCU.128 UR8, c[0x0][0xb10] ;  /* 0x00016200ff0887ac */ /* 0x000ea20008000c00 */
[----:B------:R-:W4:Y:S01]  /*60f0*/  @!UP0 LDCU UR5, c[0x0][0xb0c] ;  /* 0x00016180ff0587ac */ /* 0x000f220008000800 */
[----:B------:R-:W3:Y:S01]  /*6100*/  @!UP0 LDCU UR4, c[0x0][0xb20] ;  /* 0x00016400ff0487ac */ /* 0x000ee20008000800 */
[----:B--2---:R-:W-:Y:S02]  /*6110*/  UIMAD.WIDE.U32 UR6, UR43, UR8, URZ ;  /* 0x000000082b0672a5 */ /* 0x004fe4000f8e00ff */
[----:B------:R-:W-:Y:S02]  /*6120*/  UIMAD.WIDE.U32 UR12, UR42, UR11, URZ ;  /* 0x0000000b2a0c72a5 */ /* 0x000fe4000f8e00ff */
[----:B------:R-:W-:Y:S02]  /*6130*/  @!UP0 UISETP.NE.AND UP1, UPT, UR10, 0x1, UPT ;  /* 0x000000010a00888c */ /* 0x000fe4000bf25270 */
[----:B------:R-:W-:Y:S02]  /*6140*/  @!UP0 USHF.R.U32.HI UR7, URZ, UR9, UR7 ;  /* 0x00000009ff078299 */ /* 0x000fe40008011607 */
[----:B----4-:R-:W-:Y:S02]  /*6150*/  @!UP0 UISETP.NE.AND UP2, UPT, UR5, 0x1, UPT ;  /* 0x000000010500888c */ /* 0x010fe4000bf45270 */
[----:B---3--:R-:W-:Y:S02]  /*6160*/  @!UP0 USHF.R.U32.HI UR4, URZ, UR4, UR13 ;  /* 0x00000004ff048299 */ /* 0x008fe4000801160d */
[----:B------:R-:W-:Y:S02]  /*6170*/  @!UP0 USEL UR7, UR43, UR7, !UP2 ;  /* 0x000000072b078287 */ /* 0x000fe4000d000000 */
[----:B------:R-:W-:Y:S04]  /*6180*/  @!UP0 USEL UR6, UR42, UR4, !UP1 ;  /* 0x000000042a068287 */ /* 0x000fe8000c800000 */
[----:B------:R-:W-:Y:S02]  /*6190*/  @!UP0 UIADD3 UR4, UPT, UPT, -UR7, UR6, URZ ;  /* 0x0000000607048290 */ /* 0x000fe4000fffe1ff */
[----:B------:R-:W-:Y:S02]  /*61a0*/  @!UP0 UIADD3 UR6, UPT, UPT, UR7, -UR6, URZ ;  /* 0x8000000607068290 */ /* 0x000fe4000fffe0ff */
[----:B------:R-:W-:Y:S02]  /*61b0*/  @!UP0 UIMAD UR43, UR4, UR5, UR43 ;  /* 0x00000005042b82a4 */ /* 0x000fe4000f8e022b */
[----:B------:R-:W-:Y:S02]  /*61c0*/  @!UP0 UIMAD UR42, UR6, UR10, UR42 ;  /* 0x0000000a062a82a4 */ /* 0x000fe4000f8e022a */
[----:B------:R-:W-:Y:S09]  /*61d0*/  ULOP3.LUT UP0, URZ, UR56, 0x1b0, URZ, 0xc0, !UPT ;  /* 0x000001b038ff7892 */ /* 0x000ff2000f80c0ff */
[----:B------:R-:W-:Y:S05]  /*61e0*/  BRA.U !UP0, `(.L_x_112) ;  /* 0x0000000108407547 */ /* 0x000fea000b800000 */
[----:B------:R-:W2:Y:S01]  /*61f0*/  LDCU.64 UR8, c[0x4][0x80] ;  /* 0x01001000ff0877ac */ /* 0x000ea20008000a00 */
[----:B------:R-:W-:Y:S01]  /*6200*/  MOV R3, 0x0 ;  /* 0x0000000000037802 */ /* 0x000fe20000000f00 */
[----:B------:R-:W-:Y:S02]  /*6210*/  HFMA2 R12, -RZ, RZ, 0, 5.9604644775390625e-08 ;  /* 0x00000001ff0c7431 */ /* 0x000fe400000001ff */
[----:B------:R-:W-:Y:S02]  /*6220*/  IMAD.MOV.U32 R8, RZ, RZ, 0x70 ;  /* 0x00000070ff087424 */ /* 0x000fe400078e00ff */
[----:B------:R-:W-:Y:S01]  /*6230*/  IMAD.MOV.U32 R13, RZ, RZ, RZ ;  /* 0x000000ffff0d7224 */ /* 0x000fe200078e00ff */
[----:B------:R-:W3:Y:S01]  /*6240*/  LDCU.64 UR6, c[0x4][0x88] ;  /* 0x01001100ff0677ac */ /* 0x000ee20008000a00 */
[----:B------:R-:W4:Y:S01]  /*6250*/  LDC.64 R2, c[0x4][R3] ;  /* 0x0100000003027b82 */ /* 0x000f220000000a00 */
[----:B------:R-:W1:Y:S01]  /*6260*/  LDCU.64 UR4, c[0x4][0x8] ;  /* 0x01000100ff0477ac */ /* 0x000e620008000a00 */
[----:B--2---:R-:W-:Y:S01]  /*6270*/  MOV R5, UR9 ;  /* 0x0000000900057c02 */ /* 0x004fe20008000f00 */
[----:B------:R-:W-:Y:S01]  /*6280*/  IMAD.U32 R4, RZ, RZ, UR8 ;  /* 0x00000008ff047e24 */ /* 0x000fe2000f8e00ff */
[----:B---3--:R-:W-:Y:S01]  /*6290*/  MOV R7, UR7 ;  /* 0x0000000700077c02 */ /* 0x008fe20008000f00 */
[----:B------:R-:W-:Y:S01]  /*62a0*/  IMAD.U32 R6, RZ, RZ, UR6 ;  /* 0x00000006ff067e24 */ /* 0x000fe2000f8e00ff */
[----:B-1----:R-:W-:Y:S01]  /*62b0*/  MOV R11, UR5 ;  /* 0x00000005000b7c02 */ /* 0x002fe20008000f00 */
[----:B------:R-:W-:Y:S02]  /*62c0*/  IMAD.U32 R10, RZ, RZ, UR4 ;  /* 0x00000004ff0a7e24 */ /* 0x000fe4000f8e00ff */
[----:B------:R-:W-:Y:S07]  /*62d0*/  LEPC R20, `(.L_x_112) ;  /* 0x000000001014794e */ /* 0x000fee0000000000 */
[----:B----45:R-:W-:Y:S05]  /*62e0*/  CALL.ABS.NOINC R2 ;  /* 0x0000000002007343 */ /* 0x030fea0003c00000 */
.L_x_112:
[----:B------:R-:W-:Y:S01]  /*62f0*/  LOP3.LUT P0, RZ, R87, 0x1b0, RZ, 0xc0, !PT ;  /* 0x000001b057ff7812 */ /* 0x000fe2000780c0ff */
[----:B------:R-:W-:Y:S11]  /*6300*/  BSSY.RECONVERGENT B6, `(.L_x_113) ;  /* 0x0000013000067945 */ /* 0x000ff60003800200 */
[----:B------:R-:W-:Y:S01]  /*6310*/  @!UPT UIADD3 URZ, UPT, UPT, URZ, URZ, URZ ;  /* 0x000000fffffff290 */ /* 0x000fe2000fffe0ff */
[----:B------:R-:W-:Y:S05]  /*6320*/  @!P0 BRA `(.L_x_114) ;  /* 0x0000000000408947 */ /* 0x000fea0003800000 */
        /* <DEDUP_REMOVED lines=16> */
.L_x_114:
[----:B------:R-:W-:Y:S05]  /*6430*/  BSYNC.RECONVERGENT B6 ;  /* 0x0000000000067941 */ /* 0x000fea0003800200 */
.L_x_113:
[----:B------:R-:W-:Y:S02]  /*6440*/  ISETP.NE.U32.AND P0, PT, R70, RZ, PT ;  /* 0x000000ff4600720c */ /* 0x000fe40003f05070 */
[C---:B------:R-:W-:Y:S02]  /*6450*/  ISETP.NE.U32.AND P2, PT, R76.reuse, RZ, PT ;  /* 0x000000ff4c00720c */ /* 0x040fe40003f45070 */
[----:B------:R-:W-:Y:S02]  /*6460*/  ISETP.NE.AND.EX P0, PT, R71, RZ, PT, P0 ;  /* 0x000000ff4700720c */ /* 0x000fe40003f05300 */
[----:B------:R-:W-:Y:S02]  /*6470*/  ISETP.NE.U32.AND P4, PT, R76, RZ, PT ;  /* 0x000000ff4c00720c */ /* 0x000fe40003f85070 */
[C---:B------:R-:W-:Y:S02]  /*6480*/  ISETP.NE.AND.EX P2, PT, R77.reuse, RZ, P0, P2 ;  /* 0x000000ff4d00720c */ /* 0x040fe40000745320 */
[----:B------:R-:W-:Y:S02]  /*6490*/  ISETP.NE.AND.EX P4, PT, R77, RZ, PT, P4 ;  /* 0x000000ff4d00720c */ /* 0x000fe40003f85340 */
[----:B------:R-:W-:Y:S02]  /*64a0*/  ISETP.NE.U32.AND P5, PT, R74, RZ, PT ;  /* 0x000000ff4a00720c */ /* 0x000fe40003fa5070 */
[----:B------:R-:W-:Y:S02]  /*64b0*/  PLOP3.LUT P0, PT, PT, PT, PT, 0x8, 0x80 ;  /* 0x000000000080781c */ /* 0x000fe40003f0e170 */
[----:B------:R-:W-:Y:S05]  /*64c0*/  ISETP.NE.AND.EX P5, PT, R75, RZ, PT, P5 ;  /* 0x000000ff4b00720c */ /* 0x000fea0003fa5350 */
[----:B------:R-:W-:Y:S02]  /*64d0*/  @!P2 ISETP.NE.U32.AND P1, PT, R70, RZ, PT ;  /* 0x000000ff4600a20c */ /* 0x000fe40003f25070 */
[----:B------:R-:W-:Y:S02]  /*64e0*/  @!P2 PLOP3.LUT P0, PT, P4, PT, PT, 0x80, 0x8 ;  /* 0x000000000008a81c */ /* 0x000fe4000270f070 */
[----:B------:R-:W-:Y:S01]  /*64f0*/  @!P2 ISETP.NE.AND.EX P1, PT, R71, RZ, PT, P1 ;  /* 0x000000ff4700a20c */ /* 0x000fe20003f25310 */
[----:B------:R-:W-:Y:S01]  /*6500*/  @!UPT UIADD3 URZ, UPT, UPT, URZ, URZ, URZ ;  /* 0x000000fffffff290 */ /* 0x000fe2000fffe0ff */
[----:B------:R-:W-:Y:S11]  /*6510*/  @!P4 BRA `(.L_x_115) ;  /* 0x00000000002cc947 */ /* 0x000ff60003800000 */
[----:B------:R-:W-:Y:S01]  /*6520*/  ISETP.NE.U32.AND P3, PT, R70, RZ, PT ;  /* 0x000000ff4600720c */ /* 0x000fe20003f65070 */
[----:B------:R-:W-:Y:S03]  /*6530*/  IMAD.MOV.U32 R80, RZ, RZ, 0x1 ;  /* 0x00000001ff507424 */ /* 0x000fe600078e00ff */
[----:B------:R-:W-:Y:S11]  /*6540*/  ISETP.NE.AND.EX P3, PT, R71, RZ, PT, P3 ;  /* 0x000000ff4700720c */ /* 0x000ff60003f65330 */
[----:B------:R-:W-:Y:S02]  /*6550*/  @!UPT UIADD3 URZ, UPT, UPT, URZ, URZ, URZ ;  /* 0x000000fffffff290 */ /* 0x000fe4000fffe0ff */
[----:B------:R-:W2:Y:S01]  /*6560*/  @P3 LDC.64 R2, c[0x0][0x888] ;  /* 0x00022200ff023b82 */ /* 0x000ea20000000a00 */
[----:B-1----:R-:W-:Y:S04]  /*6570*/  @P3 IMAD R0, R76, UR36, RZ ;  /* 0x000000244c003c24 */ /* 0x002fe8000f8e02ff */
[----:B--2---:R-:W-:Y:S04]  /*6580*/  @P3 IMAD.WIDE R2, R0, 0x4, R2 ;  /* 0x0000000400023825 */ /* 0x004fe800078e0202 */
[----:B------:R-:W-:Y:S01]  /*6590*/  HFMA2 R0, -RZ, RZ, 0, 5.9604644775390625e-08 ;  /* 0x00000001ff007431 */ /* 0x000fe200000001ff */
[----:B-----5:R2:W5:Y:S04]  /*65a0*/  @P3 LDG.E R39, desc[UR52][R2.64] ;  /* 0x0000003402273981 */ /* 0x020568000c1e1900 */
[----:B------:R-:W-:Y:S01]  /*65b0*/  @!P3 PRMT R80, R0, 0x7610, R80 ;  /* 0x000076100050b816 */ /* 0x000fe20000000050 */
[----:B--2---:R-:W3:Y:S06]  /*65c0*/  @!P3 LDC R39, c[0x0][0x880] ;  /* 0x00022000ff27bb82 */ /* 0x004eec0000000800 */
.L_x_115:
[----:B------:R-:W-:Y:S05]  /*65d0*/  @!P5 BRA `(.L_x_116) ;  /* 0x000000000020d947 */ /* 0x000fea0003800000 */
[----:B------:R-:W-:Y:S04]  /*65e0*/  ISETP.NE.U32.AND P3, PT, R72, RZ, PT ;  /* 0x000000ff4800720c */ /* 0x000fe80003f65070 */
[----:B------:R-:W-:Y:S11]  /*65f0*/  ISETP.NE.AND.EX P3, PT, R73, RZ, PT, P3 ;  /* 0x000000ff4900720c */ /* 0x000ff60003f65330 */
[----:B------:R-:W-:Y:S02]  /*6600*/  @!UPT UIADD3 URZ, UPT, UPT, URZ, URZ, URZ ;  /* 0x000000fffffff290 */ /* 0x000fe4000fffe0ff */
[----:B------:R-:W2:Y:S01]  /*6610*/  @P3 LDC.64 R2, c[0x0][0x8a8] ;  /* 0x00022a00ff023b82 */ /* 0x000ea20000000a00 */
[----:B-1----:R-:W-:Y:S04]  /*6620*/  @P3 IMAD R0, R74, UR36, RZ ;  /* 0x000000244a003c24 */ /* 0x002fe8000f8e02ff */
[----:B--2---:R-:W-:Y:S05]  /*6630*/  @P3 IMAD.WIDE R2, R0, 0x4, R2 ;  /* 0x0000000400023825 */ /* 0x004fea00078e0202 */
[----:B-----5:R2:W5:Y:S02]  /*6640*/  @P3 LDG.E R38, desc[UR52][R2.64] ;  /* 0x0000003402263981 */ /* 0x020564000c1e1900 */
[----:B--2---:R-:W4:Y:S02]  /*6650*/  @!P3 LDC R38, c[0x0][0x8a0] ;  /* 0x00022800ff26bb82 */ /* 0x004f240000000800 */
.L_x_116:
[----:B---3-5:R-:W-:Y:S01]  /*6660*/  @!P2 FSETP.NEU.AND P3, PT, R39, RZ, PT ;  /* 0x000000ff2700a20b */ /* 0x028fe20003f6d000 */
[----:B------:R-:W-:Y:S01]  /*6670*/  BSSY B1, `(.L_x_117) ;  /* 0x0000036000017945 */ /* 0x000fe20003800000 */
[----:B------:R-:W-:Y:S02]  /*6680*/  @!P2 SEL R2, RZ, 0xffffffff, P1 ;  /* 0xffffffffff02a807 */ /* 0x000fe40000800000 */
[----:B------:R-:W-:Y:S02]  /*6690*/  CS2R R18, SRZ ;  /* 0x0000000000127805 */ /* 0x000fe4000001ff00 */
[----:B-1----:R-:W-:Y:S02]  /*66a0*/  @!P2 SEL R0, RZ, 0xffffffff, P3 ;  /* 0xffffffffff00a807 */ /* 0x002fe40001800000 */
[----:B------:R-:W-:Y:S02]  /*66b0*/  CS2R R16, SRZ ;  /* 0x0000000000107805 */ /* 0x000fe4000001ff00 */
[----:B------:R-:W-:Y:S02]  /*66c0*/  @!P2 LOP3.LUT P1, RZ, R80, 0xff, RZ, 0xc0, !PT ;  /* 0x000000ff50ffa812 */ /* 0x000fe4000782c0ff */
[----:B------:R-:W-:Y:S02]  /*66d0*/  CS2R R26, SRZ ;  /* 0x00000000001a7805 */ /* 0x000fe4000001ff00 */
[----:B------:R-:W-:Y:S02]  /*66e0*/  LEA R82, R36, UR57, 0x3 ;  /* 0x0000003924527c11 */ /* 0x000fe4000f8e18ff */
[----:B------:R-:W-:Y:S02]  /*66f0*/  CS2R R24, SRZ ;  /* 0x0000000000187805 */ /* 0x000fe4000001ff00 */
[----:B------:R-:W-:Y:S01]  /*6700*/  @P0 SEL R0, R2, R0, !P1 ;  /* 0x0000000002000207 */ /* 0x000fe20004800000 */
[----:B------:R-:W-:Y:S01]  /*6710*/  IMAD R2, R36, 0x20, R37 ;  /* 0x0000002024027824 */ /* 0x000fe200078e0225 */
[----:B------:R-:W-:Y:S02]  /*6720*/  SHF.L.U32 R4, R86, 0x1f, RZ ;  /* 0x0000001f56047819 */ /* 0x000fe400000006ff */
[----:B------:R-:W-:Y:S02]  /*6730*/  @!P2 LOP3.LUT R0, R0, 0x1, RZ, 0xc0, !PT ;  /* 0x000000010000a812 */ /* 0x000fe400078ec0ff */
[----:B------:R-:W-:Y:S02]  /*6740*/  PLOP3.LUT P5, PT, PT, PT, PT, 0x8, 0x80 ;  /* 0x000000000080781c */ /* 0x000fe40003fae170 */
[----:B------:R-:W-:Y:S11]  /*6750*/  ISETP.NE.U32.OR P2, PT, R0, 0x1, P2 ;  /* 0x000000010000780c */ /* 0x000ff60001745470 */
[----:B------:R-:W-:Y:S02]  /*6760*/  @!UPT UIADD3 URZ, UPT, UPT, URZ, URZ, URZ ;  /* 0x000000fffffff290 */ /* 0x000fe4000fffe0ff */
[----:B------:R-:W-:Y:S04]  /*6770*/  @P2 SHF.L.U32 R0, R84, 0x1f, RZ ;  /* 0x0000001f54002819 */ /* 0x000fe800000006ff */
[----:B------:R-:W1:Y:S01]  /*6780*/  @P2 SYNCS.PHASECHK.TRANS64.TRYWAIT P0, [UR57+0x120], R0 ;  /* 0x00012000ff0025a7 */ /* 0x000e620008001139 */
[----:B------:R2:W3:Y:S01]  /*6790*/  SYNCS.PHASECHK.TRANS64.TRYWAIT P3, [R82+URZ+0x160], R4 ;  /* 0x00016004520075a7 */ /* 0x0004e200080611ff */
[----:B-1----:R-:W-:Y:S01]  /*67a0*/  @P2 PLOP3.LUT P5, PT, P0, PT, PT, 0x8, 0x80 ;  /* 0x000000000080281c */ /* 0x002fe200007ae170 */
[----:B------:R-:W-:Y:S01]  /*67b0*/  @!UPT UIADD3 URZ, UPT, UPT, URZ, URZ, URZ ;  /* 0x000000fffffff290 */ /* 0x000fe2000fffe0ff */
[----:B--23--:R-:W-:Y:S11]  /*67c0*/  @!P2 BRA `(.L_x_118) ;  /* 0x000000000080a947 */ /* 0x00cff60003800000 */
[----:B------:R-:W-:Y:S01]  /*67d0*/  ISETP.NE.U32.AND P0, PT, R70, RZ, PT ;  /* 0x000000ff4600720c */ /* 0x000fe20003f05070 */
[----:B------:R-:W-:Y:S01]  /*67e0*/  BSSY B0, `(.L_x_119) ;  /* 0x0000012000007945 */ /* 0x000fe20003800000 */
[----:B------:R-:W-:Y:S02]  /*67f0*/  FSETP.NEU.AND P2, PT, R39, RZ, PT ;  /* 0x000000ff2700720b */ /* 0x000fe40003f4d000 */
[----:B------:R-:W-:Y:S02]  /*6800*/  CS2R R26, SRZ ;  /* 0x00000000001a7805 */ /* 0x000fe4000001ff00 */
[----:B------:R-:W-:Y:S02]  /*6810*/  ISETP.NE.AND.EX P0, PT, R71, RZ, PT, P0 ;  /* 0x000000ff4700720c */ /* 0x000fe40003f05300 */
[----:B------:R-:W-:Y:S02]  /*6820*/  CS2R R24, SRZ ;  /* 0x0000000000187805 */ /* 0x000fe4000001ff00 */
[----:B------:R-:W-:Y:S02]  /*6830*/  LOP3.LUT P1, RZ, R80, 0xff, RZ, 0xc0, !PT ;  /* 0x000000ff50ff7812 */ /* 0x000fe4000782c0ff */
[----:B------:R-:W-:Y:S02]  /*6840*/  CS2R R18, SRZ ;  /* 0x0000000000127805 */ /* 0x000fe4000001ff00 */
[----:B------:R-:W-:Y:S02]  /*6850*/  SEL R0, RZ, 0xffffffff, P2 ;  /* 0xffffffffff007807 */ /* 0x000fe40001000000 */
[----:B------:R-:W-:Y:S02]  /*6860*/  CS2R R16, SRZ ;  /* 0x0000000000107805 */ /* 0x000fe4000001ff00 */
[----:B------:R-:W-:Y:S04]  /*6870*/  SEL R3, RZ, 0xffffffff, P0 ;  /* 0xffffffffff037807 */ /* 0x000fe80000000000 */
[----:B------:R-:W-:Y:S04]  /*6880*/  @P4 SEL R0, R3, R0, !P1 ;  /* 0x0000000003004207 */ /* 0x000fe80004800000 */
[----:B------:R-:W-:Y:S04]  /*6890*/  LOP3.LUT R0, R0, 0x1, RZ, 0xc0, !PT ;  /* 0x0000000100007812 */ /* 0x000fe800078ec0ff */
[----:B------:R-:W-:Y:S01]  /*68a0*/  ISETP.NE.U32.AND P0, PT, R0, 0x1, PT ;  /* 0x000000010000780c */ /* 0x000fe20003f05070 */
[----:B------:R-:W-:Y:S01]  /*68b0*/  @!UPT UIADD3 URZ, UPT, UPT, URZ, URZ, URZ ;  /* 0x000000fffffff290 */ /* 0x000fe2000fffe0ff */
[----:B------:R-:W-:Y:S11]  /*68c0*/  @!P5 BRA `(.L_x_120) ;  /* 0x00000000000cd947 */ /* 0x000ff60003800000 */
[----:B------:R-:W-:Y:S04]  /*68d0*/  SHF.L.U32 R3, R84, 0x1f, RZ ;  /* 0x0000001f54037819 */ /* 0x000fe800000006ff */
[----:B------:R-:W1:Y:S02]  /*68e0*/  SYNCS.PHASECHK.TRANS64.TRYWAIT P1, [UR57+0x120], R3 ;  /* 0x00012003ff0075a7 */ /* 0x000e640008021139 */
[----:B-1----:R-:W-:Y:S05]  /*68f0*/  @!P1 BRA `(.L_x_121) ;  /* 0x0000001800ec9947 */ /* 0x002fea0003800000 */
.L_x_120:
[----:B------:R-:W-:Y:S05]  /*6900*/  BSYNC B0 ;  /* 0x0000000000007941 */ /* 0x000fea0003800000 */
.L_x_119:
[----:B------:R2:W3:Y:S01]  /*6910*/  @P0 LDS.128 R24, [R79+UR57+0x200] ;  /* 0x000200394f180984 */ /* 0x0004e20008000c00 */
[----:B------:R-:W-:Y:S01]  /*6920*/  UIADD3 UR4, UPT, UPT, UR57, 0x128, URZ ;  /* 0x0000012839047890 */ /* 0x000fe2000fffe0ff */
[----:B------:R-:W-:Y:S02]  /*6930*/  LOP3.LUT R84, R84, 0x1, RZ, 0x3c, !PT ;  /* 0x0000000154547812 */ /* 0x000fe400078e3cff */
[----:B------:R2:W1:Y:S01]  /*6940*/  @P0 LDS.128 R16, [R78+0x10] ;  /* 0x000010004e100984 */ /* 0x0004620000000c00 */
[----:B------:R-:W-:Y:S01]  /*6950*/  UPRMT UR4, UR54, 0x654, UR4 ;  /* 0x0000065436047896 */ /* 0x000fe20008000004 */
[----:B------:R-:W-:Y:S01]  /*6960*/  @!PT LDS RZ, [RZ] ;  /* 0x00000000fffff984 */ /* 0x000fe20000000800 */
[----:B------:R-:W-:Y:S01]  /*6970*/  @!PT LDS RZ, [RZ] ;  /* 0x00000000fffff984 */ /* 0x000fe20000000800 */
[----:B------:R-:W-:Y:S01]  /*6980*/  @!PT LDS RZ, [RZ] ;  /* 0x00000000fffff984 */ /* 0x000fe20000000800 */
[----:B------:R-:W-:Y:S01]  /*6990*/  @!PT LDS RZ, [RZ] ;  /* 0x00000000fffff984 */ /* 0x000fe20000000800 */
[----:B------:R5:W-:Y:S06]  /*69a0*/  MEMBAR.ALL.CTA ;  /* 0x0000000000007992 */ /* 0x000bec0000008000 */
[----:B-----5:R-:W5:Y:S02]  /*69b0*/  FENCE.VIEW.ASYNC.S ;  /* 0x00000000000073c6 */ /* 0x020f640000000000 */
[----:B-----5:R-:W-:Y:S03]  /*69c0*/  SYNCS.ARRIVE.TRANS64.RED.A1T0 RZ, [UR4], RZ ;  /* 0x000000ffffff79a7 */ /* 0x020fe60008100404 */
.L_x_118:
[----:B------:R-:W-:Y:S05]  /*69d0*/  BSYNC B1 ;  /* 0x0000000000017941 */ /* 0x000fea0003800000 */
.L_x_117:
[----:B-1----:R-:W-:Y:S04]  /*69e0*/  SHF.R.U32.HI R0, RZ, 0x15, R2 ;  /* 0x00000015ff007819 */ /* 0x002fe80000011602 */
[----:B------:R-:W-:Y:S01]  /*69f0*/  LOP3.LUT P0, RZ, R0, 0x3, R81, 0x48, !PT ;  /* 0x0000000300ff7812 */ /* 0x000fe20007804851 */
[----:B------:R-:W-:Y:S01]  /*6a00*/  @!UPT UIADD3 URZ, UPT, UPT, URZ, URZ, URZ ;  /* 0x000000fffffff290 */ /* 0x000fe2000fffe0ff */
[----:B------:R-:W-:Y:S11]  /*6a10*/  @P3 BRA `(.L_x_122) ;  /* 0x0000000000083947 */ /* 0x000ff60003800000 */
[----:B------:R-:W1:Y:S02]  /*6a20*/  SYNCS.PHASECHK.TRANS64.TRYWAIT P1, [R82+URZ+0x160], R4 ;  /* 0x00016004520075a7 */ /* 0x000e6400080211ff */
[----:B-1----:R-:W-:Y:S05]  /*6a30*/  @!P1 BRA `(.L_x_123) ;  /* 0x0000001800b49947 */ /* 0x002fea0003800000 */
.L_x_122:
[----:B------:R-:W-:Y:S05]  /*6a40*/  @!P0 BRA `(.L_x_124) ;  /* 0x0000000000408947 */ /* 0x000fea0003800000 */
[----:B------:R-:W1:Y:S01]  /*6a50*/  LDCU.64 UR8, c[0x4][0x70] ;  /* 0x01000e00ff0877ac */ /* 0x000e620008000a00 */
[----:B------:R-:W-:Y:S01]  /*6a60*/  MOV R15, 0x0 ;  /* 0x00000000000f7802 */ /* 0x000fe20000000f00 */
[----:B------:R-:W-:Y:S02]  /*6a70*/  HFMA2 R12, -RZ, RZ, 0, 5.9604644775390625e-08 ;  /* 0x00000001ff0c7431 */ /* 0x000fe400000001ff */
[----:B------:R-:W-:Y:S02]  /*6a80*/  IMAD.MOV.U32 R8, RZ, RZ, 0x192 ;  /* 0x00000192ff087424 */ /* 0x000fe400078e00ff */
[----:B------:R-:W-:Y:S01]  /*6a90*/  IMAD.MOV.U32 R13, RZ, RZ, RZ ;  /* 0x000000ffff0d7224 */ /* 0x000fe200078e00ff */
[----:B------:R-:W5:Y:S01]  /*6aa0*/  LDCU.64 UR6, c[0x4][0x78] ;  /* 0x01000f00ff0677ac */ /* 0x000f620008000a00 */
[----:B------:R-:W2:Y:S01]  /*6ab0*/  LDC.64 R14, c[0x4][R15] ;  /* 0x010000000f0e7b82 */ /* 0x000ea20000000a00 */
[----:B------:R-:W3:Y:S01]  /*6ac0*/  LDCU.64 UR4, c[0x4][0x10] ;  /* 0x01000200ff0477ac */ /* 0x000ee20008000a00 */
[----:B-1----:R-:W-:Y:S01]  /*6ad0*/  MOV R5, UR9 ;  /* 0x0000000900057c02 */ /* 0x002fe20008000f00 */
[----:B------:R-:W-:Y:S01]  /*6ae0*/  IMAD.U32 R4, RZ, RZ, UR8 ;  /* 0x00000008ff047e24 */ /* 0x000fe2000f8e00ff */
[----:B-----5:R-:W-:Y:S01]  /*6af0*/  MOV R7, UR7 ;  /* 0x0000000700077c02 */ /* 0x020fe20008000f00 */
[----:B------:R-:W-:Y:S01]  /*6b00*/  IMAD.U32 R6, RZ, RZ, UR6 ;  /* 0x00000006ff067e24 */ /* 0x000fe2000f8e00ff */
[----:B---3--:R-:W-:Y:S01]  /*6b10*/  MOV R11, UR5 ;  /* 0x00000005000b7c02 */ /* 0x008fe20008000f00 */
[----:B------:R-:W-:Y:S02]  /*6b20*/  IMAD.U32 R10, RZ, RZ, UR4 ;  /* 0x00000004ff0a7e24 */ /* 0x000fe4000f8e00ff */
[----:B------:R-:W-:Y:S07]  /*6b30*/  LEPC R20, `(.L_x_124) ;  /* 0x000000001014794e */ /* 0x000fee0000000000 */
[----:B--2-4-:R-:W-:Y:S05]  /*6b40*/  CALL.ABS.NOINC R14 ;  /* 0x000000000e007343 */ /* 0x014fea0003c00000 */
.L_x_124:
[----:B------:R-:W-:Y:S01]  /*6b50*/  LOP3.LUT P0, RZ, R69, 0x60, RZ, 0xc0, !PT ;  /* 0x0000006045ff7812 */ /* 0x000fe2000780c0ff */
[----:B------:R-:W-:Y:S05]  /*6b60*/  WARPSYNC.ALL ;  /* 0x0000000000007948 */ /* 0x000fea0003800000 */
[----:B------:R-:W-:Y:S01]  /*6b70*/  R2UR UR4, R2 ;  /* 0x00000000020472ca */ /* 0x000fe200000e0000 */
[----:B------:R-:W-:Y:S01]  /*6b80*/  BSSY.RECONVERGENT B0, `(.L_x_125) ;  /* 0x000009d000007945 */ /* 0x000fe20003800200 */
[-C--:B---3--:R-:W-:Y:S02]  /*6b90*/  F2FP.F16.E4M3.UNPACK_B R2, R24.reuse ;  /* 0x00000018ff02723e */ /* 0x088fe400020006ff */
[-C--:B------:R-:W-:Y:S02]  /*6ba0*/  F2FP.F16.E4M3.UNPACK_B R4, R25.reuse ;  /* 0x00000019ff04723e */ /* 0x080fe400020006ff */
[----:B------:R-:W-:Y:S01]  /*6bb0*/  F2FP.F16.E4M3.UNPACK_B R24, R24.H1 ;  /* 0x00000018ff18723e */ /* 0x000fe200030006ff */
[----:B------:R-:W-:Y:S01]  /*6bc0*/  HADD2.F32 R0, -RZ, R2.H0_H0 ;  /* 0x20000002ff007230 */ /* 0x000fe20000004100 */
[----:B------:R-:W-:Y:S01]  /*6bd0*/  F2FP.F16.E4M3.UNPACK_B R25, R25.H1 ;  /* 0x00000019ff19723e */ /* 0x000fe200030006ff */
[----:B------:R-:W-:Y:S01]  /*6be0*/  HADD2.F32 R41, -RZ, R4.H0_H0 ;  /* 0x20000004ff297230 */ /* 0x000fe20000004100 */
[-C--:B------:R-:W-:Y:S01]  /*6bf0*/  F2FP.F16.E4M3.UNPACK_B R46, R26.reuse ;  /* 0x0000001aff2e723e */ /* 0x080fe200020006ff */
[--C-:B------:R-:W-:Y:S01]  /*6c00*/  HADD2.F32 R3, -RZ, R24.reuse.H0_H0 ;  /* 0x20000018ff037230 */ /* 0x100fe20000004100 */
[----:B------:R-:W-:Y:S01]  /*6c10*/  F2FP.F16.E4M3.UNPACK_B R48, R26.H1 ;  /* 0x0000001aff30723e */ /* 0x000fe200030006ff */
[----:B------:R-:W-:Y:S01]  /*6c20*/  HADD2.F32 R40, -RZ, R24.H1_H1 ;  /* 0x30000018ff287230 */ /* 0x000fe20000004100 */
[-C--:B------:R-:W-:Y:S01]  /*6c30*/  F2FP.F16.E4M3.UNPACK_B R50, R27.reuse ;  /* 0x0000001bff32723e */ /* 0x080fe200020006ff */
[----:B------:R-:W-:Y:S01]  /*6c40*/  HADD2.F32 R42, -RZ, R4.H1_H1 ;  /* 0x30000004ff2a7230 */ /* 0x000fe20000004100 */
[----:B------:R-:W-:Y:S01]  /*6c50*/  F2FP.F16.E4M3.UNPACK_B R52, R27.H1 ;  /* 0x0000001bff34723e */ /* 0x000fe200030006ff */
[--C-:B------:R-:W-:Y:S01]  /*6c60*/  HADD2.F32 R43, -RZ, R25.reuse.H0_H0 ;  /* 0x20000019ff2b7230 */ /* 0x100fe20000004100 */
[-C--:B------:R-:W-:Y:S01]  /*6c70*/  F2FP.F16.E4M3.UNPACK_B R54, R16.reuse ;  /* 0x00000010ff36723e */ /* 0x080fe200020006ff */
[----:B------:R-:W-:Y:S01]  /*6c80*/  HADD2.F32 R44, -RZ, R25.H1_H1 ;  /* 0x30000019ff2c7230 */ /* 0x000fe20000004100 */
[----:B------:R-:W-:Y:S01]  /*6c90*/  F2FP.F16.E4M3.UNPACK_B R56, R16.H1 ;  /* 0x00000010ff38723e */ /* 0x000fe200030006ff */
[----:B------:R-:W-:Y:S01]  /*6ca0*/  HADD2.F32 R2, -RZ, R2.H1_H1 ;  /* 0x30000002ff027230 */ /* 0x000fe20000004100 */
[-C--:B------:R-:W-:Y:S01]  /*6cb0*/  F2FP.F16.E4M3.UNPACK_B R58, R17.reuse ;  /* 0x00000011ff3a723e */ /* 0x080fe200020006ff */
[--C-:B------:R-:W-:Y:S01]  /*6cc0*/  HADD2.F32 R45, -RZ, R46.reuse.H0_H0 ;  /* 0x2000002eff2d7230 */ /* 0x100fe20000004100 */
        /* <DEDUP_REMOVED lines=10> */
[----:B------:R-:W1:Y:S01]  /*6d70*/  LDTM.x32 R4, tmem[UR4] ;  /* 0x00000004000479ee */ /* 0x000e6200082c0000 */
[----:B------:R-:W-:Y:S01]  /*6d80*/  NOP ;  /* 0x0000000000007918 */ /* 0x000fe20000000000 */
[----:B------:R-:W-:Y:S01]  /*6d90*/  IADD3 R82, PT, PT, R82, 0x180, RZ ;  /* 0x0000018052527810 */ /* 0x000fe20007ffe0ff */
[--C-:B------:R-:W-:Y:S01]  /*6da0*/  HADD2.F32 R53, -RZ, R54.reuse.H0_H0 ;  /* 0x20000036ff357230 */ /* 0x100fe20000004100 */
[----:B------:R-:W-:Y:S01]  /*6db0*/  IADD3 R36, PT, PT, R36, 0x1, RZ ;  /* 0x0000000124247810 */ /* 0x000fe20007ffe0ff */
[----:B------:R-:W-:Y:S01]  /*6dc0*/  HADD2.F32 R54, -RZ, R54.H1_H1 ;  /* 0x30000036ff367230 */ /* 0x000fe20000004100 */
[----:B------:R-:W-:Y:S01]  /*6dd0*/  LOP3.LUT R82, R82, 0xfefffff8, RZ, 0xc0, !PT ;  /* 0xfefffff852527812 */ /* 0x000fe200078ec0ff */
[--C-:B------:R-:W-:Y:S02]  /*6de0*/  HADD2.F32 R57, -RZ, R58.reuse.H0_H0 ;  /* 0x2000003aff397230 */ /* 0x100fe40000004100 */
[----:B------:R-:W-:Y:S01]  /*6df0*/  HADD2.F32 R58, -RZ, R58.H1_H1 ;  /* 0x3000003aff3a7230 */ /* 0x000fe20000004100 */
[----:B-1----:R1:W-:Y:S01]  /*6e00*/  SYNCS.ARRIVE.TRANS64.RED.A1T0 RZ, [R82+URZ], RZ ;  /* 0x000000ff52ff79a7 */ /* 0x0023e200081004ff */
[--C-:B------:R-:W-:Y:S02]  /*6e10*/  HADD2.F32 R61, -RZ, R62.reuse.H0_H0 ;  /* 0x2000003eff3d7230 */ /* 0x100fe40000004100 */
[----:B------:R-:W-:Y:S02]  /*6e20*/  HADD2.F32 R62, -RZ, R62.H1_H1 ;  /* 0x3000003eff3e7230 */ /* 0x000fe40000004100 */
[--C-:B------:R-:W-:Y:S02]  /*6e30*/  HADD2.F32 R65, -RZ, R66.reuse.H0_H0 ;  /* 0x20000042ff417230 */ /* 0x100fe40000004100 */
[----:B------:R-:W-:Y:S02]  /*6e40*/  HADD2.F32 R66, -RZ, R66.H1_H1 ;  /* 0x30000042ff427230 */ /* 0x000fe40000004100 */
[--C-:B------:R-:W-:Y:S02]  /*6e50*/  HADD2.F32 R51, -RZ, R52.reuse.H0_H0 ;  /* 0x20000034ff337230 */ /* 0x100fe40000004100 */
[----:B------:R-:W-:Y:S02]  /*6e60*/  HADD2.F32 R52, -RZ, R52.H1_H1 ;  /* 0x30000034ff347230 */ /* 0x000fe40000004100 */
[--C-:B------:R-:W-:Y:S02]  /*6e70*/  HADD2.F32 R55, -RZ, R56.reuse.H0_H0 ;  /* 0x20000038ff377230 */ /* 0x100fe40000004100 */
[C---:B----4-:R-:W-:Y:S01]  /*6e80*/  FMUL R4, R38.reuse, R4 ;  /* 0x0000000426047220 */ /* 0x050fe20000400000 */
[C---:B------:R-:W-:Y:S01]  /*6e90*/  FMUL R5, R38.reuse, R5 ;  /* 0x0000000526057220 */ /* 0x040fe20000400000 */
[C---:B------:R-:W-:Y:S01]  /*6ea0*/  FMUL R8, R38.reuse, R8 ;  /* 0x0000000826087220 */ /* 0x040fe20000400000 */
[C---:B------:R-:W-:Y:S01]  /*6eb0*/  FMUL R9, R38.reuse, R9 ;  /* 0x0000000926097220 */ /* 0x040fe20000400000 */
[C---:B------:R-:W-:Y:S01]  /*6ec0*/  FFMA R4, R39.reuse, R0, R4 ;  /* 0x0000000027047223 */ /* 0x040fe20000000004 */
[C---:B------:R-:W-:Y:S01]  /*6ed0*/  FFMA R5, R39.reuse, R2, R5 ;  /* 0x0000000227057223 */ /* 0x040fe20000000005 */
[C---:B------:R-:W-:Y:S01]  /*6ee0*/  FMUL R12, R38.reuse, R12 ;  /* 0x0000000c260c7220 */ /* 0x040fe20000400000 */
        /* <DEDUP_REMOVED lines=15> */
[C---:B------:R-:W-:Y:S01]  /*6fe0*/  FFMA R6, R39.reuse, R3, R6 ;  /* 0x0000000327067223 */ /* 0x040fe20000000006 */
[C---:B------:R-:W-:Y:S01]  /*6ff0*/  FFMA R7, R39.reuse, R40, R7 ;  /* 0x0000002827077223 */ /* 0x040fe20000000007 */
[C---:B------:R-:W-:Y:S01]  /*7000*/  FFMA R8, R39.reuse, R41, R8 ;  /* 0x0000002927087223 */ /* 0x040fe20000000008 */
[C---:B------:R-:W-:Y:S01]  /*7010*/  FFMA R9, R39.reuse, R42, R9 ;  /* 0x0000002a27097223 */ /* 0x040fe20000000009 */
[C---:B------:R-:W-:Y:S01]  /*7020*/  FFMA R10, R39.reuse, R43, R10 ;  /* 0x0000002b270a7223 */ /* 0x040fe2000000000a */
[C---:B------:R-:W-:Y:S01]  /*7030*/  FFMA R11, R39.reuse, R44, R11 ;  /* 0x0000002c270b7223 */ /* 0x040fe2000000000b */
[C---:B------:R-:W-:Y:S01]  /*7040*/  FFMA R12, R39.reuse, R45, R12 ;  /* 0x0000002d270c7223 */ /* 0x040fe2000000000c */
[----:B------:R-:W-:Y:S01]  /*7050*/  FFMA R13, R39, R46, R13 ;  /* 0x0000002e270d7223 */ /* 0x000fe2000000000d */
[----:B------:R-:W-:Y:S01]  /*7060*/  F2FP.SATFINITE.E4M3.F32.PACK_AB_MERGE_C R6, R7, R6, RZ ;  /* 0x000000060706723e */ /* 0x000fe200048070ff */
[C---:B------:R-:W-:Y:S01]  /*7070*/  FMUL R14, R38.reuse, R14 ;  /* 0x0000000e260e7220 */ /* 0x040fe20000400000 */
[----:B------:R-:W-:Y:S01]  /*7080*/  F2FP.SATFINITE.E4M3.F32.PACK_AB_MERGE_C R10, R11, R10, RZ ;  /* 0x0000000a0b0a723e */ /* 0x000fe200048070ff */
[C---:B------:R-:W-:Y:S01]  /*7090*/  FMUL R15, R38.reuse, R15 ;  /* 0x0000000f260f7220 */ /* 0x040fe20000400000 */
[----:B------:R-:W-:Y:S01]  /*70a0*/  F2FP.SATFINITE.E4M3.F32.PACK_AB_MERGE_C R4, R5, R4, R6 ;  /* 0x000000040504723e */ /* 0x000fe20004807006 */
[----:B------:R-:W-:Y:S01]  /*70b0*/  FFMA R14, R39, R47, R14 ;  /* 0x0000002f270e7223 */ /* 0x000fe2000000000e */
[----:B------:R-:W-:Y:S01]  /*70c0*/  F2FP.SATFINITE.E4M3.F32.PACK_AB_MERGE_C R5, R9, R8, R10 ;  /* 0x000000080905723e */ /* 0x000fe2000480700a */
[C---:B------:R-:W-:Y:S01]  /*70d0*/  FFMA R15, R39.reuse, R48, R15 ;  /* 0x00000030270f7223 */ /* 0x040fe2000000000f */
[C---:B------:R-:W-:Y:S01]  /*70e0*/  FFMA R16, R39.reuse, R49, R16 ;  /* 0x0000003127107223 */ /* 0x040fe20000000010 */
[C---:B------:R-:W-:Y:S01]  /*70f0*/  FFMA R17, R39.reuse, R50, R17 ;  /* 0x0000003227117223 */ /* 0x040fe20000000011 */
[C---:B------:R-:W-:Y:S01]  /*7100*/  FMUL R18, R38.reuse, R18 ;  /* 0x0000001226127220 */ /* 0x040fe20000400000 */
[C---:B------:R-:W-:Y:S01]  /*7110*/  FMUL R19, R38.reuse, R19 ;  /* 0x0000001326137220 */ /* 0x040fe20000400000 */
[----:B------:R-:W-:Y:S02]  /*7120*/  HADD2.F32 R56, -RZ, R56.H1_H1 ;  /* 0x30000038ff387230 */ /* 0x000fe40000004100 */
[C---:B------:R-:W-:Y:S01]  /*7130*/  FMUL R22, R38.reuse, R22 ;  /* 0x0000001626167220 */ /* 0x040fe20000400000 */
[C---:B------:R-:W-:Y:S01]  /*7140*/  FFMA R18, R39.reuse, R51, R18 ;  /* 0x0000003327127223 */ /* 0x040fe20000000012 */
[C---:B------:R-:W-:Y:S01]  /*7150*/  FFMA R19, R39.reuse, R52, R19 ;  /* 0x0000003427137223 */ /* 0x040fe20000000013 */
[C---:B------:R-:W-:Y:S01]  /*7160*/  FMUL R23, R38.reuse, R23 ;  /* 0x0000001726177220 */ /* 0x040fe20000400000 */
[C---:B------:R-:W-:Y:S01]  /*7170*/  FFMA R20, R39.reuse, R53, R20 ;  /* 0x0000003527147223 */ /* 0x040fe20000000014 */
[C---:B------:R-:W-:Y:S01]  /*7180*/  FFMA R21, R39.reuse, R54, R21 ;  /* 0x0000003627157223 */ /* 0x040fe20000000015 */
[--C-:B------:R-:W-:Y:S02]  /*7190*/  HADD2.F32 R59, -RZ, R60.reuse.H0_H0 ;  /* 0x2000003cff3b7230 */ /* 0x100fe40000004100 */
[C---:B------:R-:W-:Y:S01]  /*71a0*/  FFMA R22, R39.reuse, R55, R22 ;  /* 0x0000003727167223 */ /* 0x040fe20000000016 */
[----:B------:R-:W-:Y:S02]  /*71b0*/  HADD2.F32 R60, -RZ, R60.H1_H1 ;  /* 0x3000003cff3c7230 */ /* 0x000fe40000004100 */
[C---:B------:R-:W-:Y:S01]  /*71c0*/  FMUL R3, R38.reuse, R26 ;  /* 0x0000001a26037220 */ /* 0x040fe20000400000 */
        /* <DEDUP_REMOVED lines=16> */
[----:B------:R-:W-:Y:S01]  /*72d0*/  FFMA R31, R39, R64, R31 ;  /* 0x00000040271f7223 */ /* 0x000fe2000000001f */
[----:B------:R-:W-:Y:S01]  /*72e0*/  FMUL R35, R38, R35 ;  /* 0x0000002326237220 */ /* 0x000fe20000400000 */
[----:B------:R-:W-:Y:S01]  /*72f0*/  F2FP.SATFINITE.E4M3.F32.PACK_AB_MERGE_C R14, R15, R14, RZ ;  /* 0x0000000e0f0e723e */ /* 0x000fe200048070ff */
[----:B------:R-:W-:Y:S01]  /*7300*/  FFMA R28, R39, R65, R28 ;  /* 0x00000041271c7223 */ /* 0x000fe2000000001c */
[----:B------:R-:W-:Y:S01]  /*7310*/  F2FP.SATFINITE.E4M3.F32.PACK_AB_MERGE_C R7, R19, R18, RZ ;  /* 0x000000121307723e */ /* 0x000fe200048070ff */
[C---:B------:R-:W-:Y:S01]  /*7320*/  FFMA R29, R39.reuse, R66, R29 ;  /* 0x00000042271d7223 */ /* 0x040fe2000000001d */
[----:B------:R-:W-:Y:S01]  /*7330*/  FFMA R30, R39, R67, R30 ;  /* 0x00000043271e7223 */ /* 0x000fe2000000001e */
[----:B------:R-:W-:Y:S01]  /*7340*/  F2FP.SATFINITE.E4M3.F32.PACK_AB_MERGE_C R22, R23, R22, RZ ;  /* 0x000000161716723e */ /* 0x000fe200048070ff */
[----:B------:R-:W-:Y:S01]  /*7350*/  FFMA R35, R39, R68, R35 ;  /* 0x0000004427237223 */ /* 0x000fe20000000023 */
[----:B------:R-:W-:Y:S02]  /*7360*/  F2FP.SATFINITE.E4M3.F32.PACK_AB_MERGE_C R6, R13, R12, R14 ;  /* 0x0000000c0d06723e */ /* 0x000fe4000480700e */
[----:B------:R-:W-:Y:S02]  /*7370*/  F2FP.SATFINITE.E4M3.F32.PACK_AB_MERGE_C R7, R17, R16, R7 ;  /* 0x000000101107723e */ /* 0x000fe40004807007 */
[----:B------:R-:W-:Y:S02]  /*7380*/  F2FP.SATFINITE.E4M3.F32.PACK_AB_MERGE_C R20, R21, R20, R22 ;  /* 0x000000141514723e */ /* 0x000fe40004807016 */
[----:B------:R-:W-:Y:S01]  /*7390*/  F2FP.SATFINITE.E4M3.F32.PACK_AB_MERGE_C R3, R27, R3, RZ ;  /* 0x000000031b03723e */ /* 0x000fe200048070ff */
[----:B------:R1:W-:Y:S01]  /*73a0*/  STS.128 [R79+UR57+0x1200], R4 ;  /* 0x001200044f007988 */ /* 0x0003e20008000c39 */
[----:B------:R-:W-:Y:S02]  /*73b0*/  F2FP.SATFINITE.E4M3.F32.PACK_AB_MERGE_C R22, R31, R26, RZ ;  /* 0x0000001a1f16723e */ /* 0x000fe400048070ff */
[----:B------:R-:W-:Y:S02]  /*73c0*/  F2FP.SATFINITE.E4M3.F32.PACK_AB_MERGE_C R23, R35, R30, RZ ;  /* 0x0000001e2317723e */ /* 0x000fe400048070ff */
[----:B------:R-:W-:Y:S02]  /*73d0*/  F2FP.SATFINITE.E4M3.F32.PACK_AB_MERGE_C R21, R2, R0, R3 ;  /* 0x000000000215723e */ /* 0x000fe40004807003 */
[----:B------:R-:W-:Y:S02]  /*73e0*/  F2FP.SATFINITE.E4M3.F32.PACK_AB_MERGE_C R22, R25, R24, R22 ;  /* 0x000000181916723e */ /* 0x000fe40004807016 */
[----:B------:R-:W-:Y:S05]  /*73f0*/  F2FP.SATFINITE.E4M3.F32.PACK_AB_MERGE_C R23, R29, R28, R23 ;  /* 0x0000001c1d17723e */ /* 0x000fea0004807017 */
[----:B------:R1:W-:Y:S01]  /*7400*/  STS.128 [R78+0x1010], R20 ;  /* 0x001010144e007388 */ /* 0x0003e20000000c00 */
[----:B------:R-:W-:Y:S01]  /*7410*/  @!PT LDS RZ, [RZ] ;  /* 0x00000000fffff984 */ /* 0x000fe20000000800 */
[----:B------:R-:W-:Y:S01]  /*7420*/  @!PT LDS RZ, [RZ] ;  /* 0x00000000fffff984 */ /* 0x000fe20000000800 */
[----:B------:R-:W-:Y:S01]  /*7430*/  @!PT LDS RZ, [RZ] ;  /* 0x00000000fffff984 */ /* 0x000fe20000000800 */
[----:B------:R-:W-:Y:S01]  /*7440*/  @!PT LDS RZ, [RZ] ;  /* 0x00000000fffff984 */ /* 0x000fe20000000800 */
[----:B------:R3:W-:Y:S07]  /*7450*/  MEMBAR.ALL.CTA ;  /* 0x0000000000007992 */ /* 0x0007ee0000008000 */
[----:B---3--:R-:W3:Y:S02]  /*7460*/  FENCE.VIEW.ASYNC.S ;  /* 0x00000000000073c6 */ /* 0x008ee40000000000 */
[----:B---3--:R-:W-:Y:S06]  /*7470*/  BAR.SYNC.DEFER_BLOCKING 0x1, 0x80 ;  /* 0x0042000000007b1d */ /* 0x008fec0000010000 */
[----:B------:R-:W-:Y:S05]  /*7480*/  @P0 BRA `(.L_x_126) ;  /* 0x0000000000300947 */ /* 0x000fea0003800000 */
[----:B------:R-:W-:Y:S02]  /*7490*/  UIADD3 UR10, UPT, UPT, UR57, 0x1200, URZ ;  /* 0x00001200390a7890 */ /* 0x000fe4000fffe0ff */
[----:B------:R-:W-:Y:S02]  /*74a0*/  UIADD3 UR8, UP0, UPT, UR62, 0x680, URZ ;  /* 0x000006803e087890 */ /* 0x000fe4000ff1e0ff */
[----:B------:R-:W-:Y:S02]  /*74b0*/  USHF.L.U32 UR5, UR51, 0x6, URZ ;  /* 0x0000000633057899 */ /* 0x000fe400080006ff */
[----:B------:R-:W-:Y:S01]  /*74c0*/  MOV R87, UR10 ;  /* 0x0000000a00577c02 */ /* 0x000fe20008000f00 */
[----:B------:R-:W-:Y:S02]  /*74d0*/  USHF.L.U32 UR6, UR50, 0x6, URZ ;  /* 0x0000000632067899 */ /* 0x000fe400080006ff */
[----:B------:R-:W-:Y:S01]  /*74e0*/  UIADD3.X UR9, UPT, UPT, URZ, UR63, URZ, UP0, !UPT ;  /* 0x0000003fff097290 */ /* 0x000fe200087fe4ff */
[----:B------:R-:W-:Y:S01]  /*74f0*/  R2UR UR4, R87 ;  /* 0x00000000570472ca */ /* 0x000fe200000e0000 */
[----:B------:R-:W-:Y:S11]  /*7500*/  UMOV UR7, UR36 ;  /* 0x0000002400077c82 */ /* 0x000ff60008000000 */
[----:B------:R-:W-:Y:S01]  /*7510*/  @!UPT UIADD3 URZ, UPT, UPT, URZ, URZ, URZ ;  /* 0x000000fffffff290 */ /* 0x000fe2000fffe0ff */
[----:B------:R3:W-:Y:S01]  /*7520*/  UTMASTG.3D [UR4], [UR8] ;  /* 0x00000004080073b5 */ /* 0x0007e20008010000 */
[----:B------:R0:W-:Y:S01]  /*7530*/  UTMACMDFLUSH ;  /* 0x00000000000079b7 */ /* 0x0001e20000000000 */
[----:B---3--:R-:W-:Y:S04]  /*7540*/  DEPBAR.LE SB0, 0x0 ;  /* 0x000080000000791a */ /* 0x008fe80000000000 */
.L_x_126:
[----:B------:R-:W-:Y:S05]  /*7550*/  BSYNC.RECONVERGENT B0 ;  /* 0x0000000000007941 */ /* 0x000fea0003800200 */
.L_x_125:
[----:B------:R-:W-:Y:S01]  /*7560*/  BAR.SYNC.DEFER_BLOCKING 0x1, 0x80 ;  /* 0x0042000000007b1d */ /* 0x000fe20000010000 */
[----:B------:R-:W-:Y:S01]  /*7570*/  ISETP.NE.AND P0, PT, R83, 0x2, PT ;  /* 0x000000025300780c */ /* 0x000fe20003f05270 */
[----:B------:R-:W-:Y:S01]  /*7580*/  UISETP.NE.AND UP0, UPT, UR61, URZ, UPT ;  /* 0x000000ff3d00728c */ /* 0x000fe2000bf05270 */
[----:B------:R-:W-:Y:S01]  /*7590*/  ISETP.NE.AND P1, PT, R36, 0x4, PT ;  /* 0x000000042400780c */ /* 0x000fe20003f25270 */
[----:B------:R-:W-:Y:S01]  /*75a0*/  UIADD3 UR51, UPT, UPT, UR42, UR48, URZ ;  /* 0x000000302a337290 */ /* 0x000fe2000fffe0ff */
[----:B------:R-:W-:Y:S01]  /*75b0*/  SEL R2, RZ, 0x1, P0 ;  /* 0x00000001ff027807 */ /* 0x000fe20000000000 */
[----:B------:R-:W-:Y:S01]  /*75c0*/  UIADD3 UR50, UPT, UPT, UR43, UR49, URZ ;  /* 0x000000312b327290 */ /* 0x000fe2000fffe0ff */
[----:B------:R-:W-:Y:S02]  /*75d0*/  SEL R0, RZ, 0x1, P1 ;  /* 0x00000001ff007807 */ /* 0x000fe40000800000 */
[----:B------:R-:W-:Y:S02]  /*75e0*/  LOP3.LUT R85, R85, R2, RZ, 0x3c, !PT ;  /* 0x0000000255557212 */ /* 0x000fe400078e3cff */
[----:B------:R-:W-:Y:S02]  /*75f0*/  LOP3.LUT R86, R86, R0, RZ, 0x3c, !PT ;  /* 0x0000000056567212 */ /* 0x000fe400078e3cff */
[----:B------:R-:W-:Y:S02]  /*7600*/  SEL R83, R83, RZ, P0 ;  /* 0x000000ff53537207 */ /* 0x000fe40000000000 */
[----:B------:R-:W-:Y:S01]  /*7610*/  SEL R36, R36, RZ, P1 ;  /* 0x000000ff24247207 */ /* 0x000fe20000800000 */
[----:B------:R-:W-:Y:S01]  /*7620*/  UMOV UR36, UR60 ;  /* 0x0000003c00247c82 */ /* 0x000fe20008000000 */
[----:B------:R-:W-:Y:S05]  /*7630*/  BRA.U UP0, `(.L_x_127) ;  /* 0xffffffe500747547 */ /* 0x000fea000b83ffff */
[----:B------:R-:W-:Y:S05]  /*7640*/  EXIT ;  /* 0x000000000000794d */ /* 0x000fea0003800000 */
.L_x_25:
[----:B--2---:R2:W3:Y:S02]  /*7650*/  SYNCS.PHASECHK.TRANS64.TRYWAIT P0, [R0+URZ+0x1b0], R2 ;  /* 0x0001b002000075a7 */ /* 0x0044e400080011ff */
[----:B---3--:R-:W-:Y:S05]  /*7660*/  @!P0 NANOSLEEP.SYNCS 0x989680 ;  /* 0x009896800000895d */ /* 0x008fea0003900000 */
[----:B------:R-:W3:Y:S02]  /*7670*/  @!P0 SYNCS.PHASECHK.TRANS64 P0, [R0+URZ+0x1b0], R2 ;  /* 0x0001b002000085a7 */ /* 0x000ee400080010ff */
[----:B---3--:R-:W-:Y:S05]  /*7680*/  @!P0 BRA `(.L_x_25) ;  /* 0xfffffffc00f08947 */ /* 0x008fea000383ffff */
[----:B------:R-:W-:Y:S05]  /*7690*/  BRA `(.L_x_128) ;  /* 0xffffffa400847947 */ /* 0x000fea000383ffff */
.L_x_28:
[----:B--2---:R-:W-:-:S07]  /*76a0*/  MOV R0, UR33 ;  /* 0x0000002100007c02 */ /* 0x004fce0008000f00 */
.L_x_129:
[----:B--2---:R2:W3:Y:S02]  /*76b0*/  SYNCS.PHASECHK.TRANS64.TRYWAIT P0, [R0+URZ+0x90], R3 ;  /* 0x00009003000075a7 */ /* 0x0044e400080011ff */
[----:B---3--:R-:W-:Y:S05]  /*76c0*/  @!P0 NANOSLEEP.SYNCS 0x989680 ;  /* 0x009896800000895d */ /* 0x008fea0003900000 */
[----:B------:R-:W3:Y:S02]  /*76d0*/  @!P0 SYNCS.PHASECHK.TRANS64 P0, [R0+URZ+0x90], R3 ;  /* 0x00009003000085a7 */ /* 0x000ee400080010ff */
[----:B---3--:R-:W-:Y:S05]  /*76e0*/  @!P0 BRA `(.L_x_129) ;  /* 0xfffffffc00f08947 */ /* 0x008fea000383ffff */
[----:B------:R-:W-:Y:S05]  /*76f0*/  BRA `(.L_x_27) ;  /* 0xffffffa400d47947 */ /* 0x000fea000383ffff */
.L_x_35:
[----:B-1----:R-:W-:-:S07]  /*7700*/  MOV R0, UR33 ;  /* 0x0000002100007c02 */ /* 0x002fce0008000f00 */
.L_x_130:
[----:B-1----:R1:W2:Y:S02]  /*7710*/  SYNCS.PHASECHK.TRANS64.TRYWAIT P0, [R0+URZ+0x90], R3 ;  /* 0x00009003000075a7 */ /* 0x0022a400080011ff */
[----:B--2---:R-:W-:Y:S05]  /*7720*/  @!P0 NANOSLEEP.SYNCS 0x989680 ;  /* 0x009896800000895d */ /* 0x004fea0003900000 */
[----:B------:R-:W2:Y:S02]  /*7730*/  @!P0 SYNCS.PHASECHK.TRANS64 P0, [R0+URZ+0x90], R3 ;  /* 0x00009003000085a7 */ /* 0x000ea400080010ff */
[----:B--2---:R-:W-:Y:S05]  /*7740*/  @!P0 BRA `(.L_x_130) ;  /* 0xfffffffc00f08947 */ /* 0x004fea000383ffff */
[----:B------:R-:W-:Y:S05]  /*7750*/  BRA `(.L_x_34) ;  /* 0xffffffa800987947 */ /* 0x000fea000383ffff */
.L_x_40:
[----:B-1----:R1:W2:Y:S02]  /*7760*/  SYNCS.PHASECHK.TRANS64.TRYWAIT P0, [R3+URZ+0x140], R0 ;  /* 0x00014000030075a7 */ /* 0x0022a400080011ff */
[----:B--2---:R-:W-:Y:S05]  /*7770*/  @!P0 NANOSLEEP.SYNCS 0x989680 ;  /* 0x009896800000895d */ /* 0x004fea0003900000 */
[----:B------:R-:W2:Y:S02]  /*7780*/  @!P0 SYNCS.PHASECHK.TRANS64 P0, [R3+URZ+0x140], R0 ;  /* 0x00014000030085a7 */ /* 0x000ea400080010ff */
[----:B--2---:R-:W-:Y:S05]  /*7790*/  @!P0 BRA `(.L_x_40) ;  /* 0xfffffffc00f08947 */ /* 0x004fea000383ffff */
[----:B------:R-:W-:Y:S05]  /*77a0*/  BRA `(.L_x_131) ;  /* 0xffffffac00347947 */ /* 0x000fea000383ffff */
.L_x_44:
[----:B------:R-:W-:-:S07]  /*77b0*/  MOV R0, UR4 ;  /* 0x0000000400007c02 */ /* 0x000fce0008000f00 */
.L_x_132:
[----:B-1----:R1:W2:Y:S02]  /*77c0*/  SYNCS.PHASECHK.TRANS64.TRYWAIT P0, [R0+URZ], R2 ;  /* 0x00000002000075a7 */ /* 0x0022a400080011ff */
[----:B--2---:R-:W-:Y:S05]  /*77d0*/  @!P0 NANOSLEEP.SYNCS 0x989680 ;  /* 0x009896800000895d */ /* 0x004fea0003900000 */
[----:B------:R-:W2:Y:S02]  /*77e0*/  @!P0 SYNCS.PHASECHK.TRANS64 P0, [R0+URZ], R2 ;  /* 0x00000002000085a7 */ /* 0x000ea400080010ff */
[----:B--2---:R-:W-:Y:S05]  /*77f0*/  @!P0 BRA `(.L_x_132) ;  /* 0xfffffffc00f08947 */ /* 0x004fea000383ffff */
[----:B------:R-:W-:Y:S05]  /*7800*/  BRA `(.L_x_133) ;  /* 0xffffffb000b87947 */ /* 0x000fea000383ffff */
.L_x_45:
[----:B------:R-:W-:-:S07]  /*7810*/  MOV R0, UR4 ;  /* 0x0000000400007c02 */ /* 0x000fce0008000f00 */
.L_x_134:
[----:B-1----:R1:W2:Y:S02]  /*7820*/  SYNCS.PHASECHK.TRANS64.TRYWAIT P0, [R0+URZ], R3 ;  /* 0x00000003000075a7 */ /* 0x0022a400080011ff */
[----:B--2---:R-:W-:Y:S05]  /*7830*/  @!P0 NANOSLEEP.SYNCS 0x989680 ;  /* 0x009896800000895d */ /* 0x004fea0003900000 */
[----:B------:R-:W2:Y:S02]  /*7840*/  @!P0 SYNCS.PHASECHK.TRANS64 P0, [R0+URZ], R3 ;  /* 0x00000003000085a7 */ /* 0x000ea400080010ff */
[----:B--2---:R-:W-:Y:S05]  /*7850*/  @!P0 BRA `(.L_x_134) ;  /* 0xfffffffc00f08947 */ /* 0x004fea000383ffff */
[----:B------:R-:W-:Y:S05]  /*7860*/  BRA `(.L_x_135) ;  /* 0xffffffb000c47947 */ /* 0x000fea000383ffff */
.L_x_46:
[----:B------:R-:W-:-:S07]  /*7870*/  MOV R0, UR4 ;  /* 0x0000000400007c02 */ /* 0x000fce0008000f00 */
.L_x_136:
[----:B-1----:R1:W2:Y:S02]  /*7880*/  SYNCS.PHASECHK.TRANS64.TRYWAIT P0, [R0+URZ], R3 ;  /* 0x00000003000075a7 */ /* 0x0022a400080011ff */
[----:B--2---:R-:W-:Y:S05]  /*7890*/  @!P0 NANOSLEEP.SYNCS 0x989680 ;  /* 0x009896800000895d */ /* 0x004fea0003900000 */
[----:B------:R-:W2:Y:S02]  /*78a0*/  @!P0 SYNCS.PHASECHK.TRANS64 P0, [R0+URZ], R3 ;  /* 0x00000003000085a7 */ /* 0x000ea400080010ff */
[----:B--2---:R-:W-:Y:S05]  /*78b0*/  @!P0 BRA `(.L_x_136) ;  /* 0xfffffffc00f08947 */ /* 0x004fea000383ffff */
[----:B------:R-:W-:Y:S05]  /*78c0*/  BRA `(.L_x_137) ;  /* 0xffffffb000d07947 */ /* 0x000fea000383ffff */
.L_x_47:
[----:B------:R-:W-:-:S07]  /*78d0*/  MOV R0, UR4 ;  /* 0x0000000400007c02 */ /* 0x000fce0008000f00 */
.L_x_138:
[----:B-1----:R1:W2:Y:S02]  /*78e0*/  SYNCS.PHASECHK.TRANS64.TRYWAIT P0, [R0+URZ], R3 ;  /* 0x00000003000075a7 */ /* 0x0022a400080011ff */
[----:B--2---:R-:W-:Y:S05]  /*78f0*/  @!P0 NANOSLEEP.SYNCS 0x989680 ;  /* 0x009896800000895d */ /* 0x004fea0003900000 */
[----:B------:R-:W2:Y:S02]  /*7900*/  @!P0 SYNCS.PHASECHK.TRANS64 P0, [R0+URZ], R3 ;  /* 0x00000003000085a7 */ /* 0x000ea400080010ff */
[----:B--2---:R-:W-:Y:S05]  /*7910*/  @!P0 BRA `(.L_x_138) ;  /* 0xfffffffc00f08947 */ /* 0x004fea000383ffff */
[----:B------:R-:W-:Y:S05]  /*7920*/  BRA `(.L_x_139) ;  /* 0xffffffb000dc7947 */ /* 0x000fea000383ffff */
.L_x_48:
[----:B------:R-:W-:-:S07]  /*7930*/  MOV R0, UR4 ;  /* 0x0000000400007c02 */ /* 0x000fce0008000f00 */
.L_x_140:
[----:B-1----:R1:W2:Y:S02]  /*7940*/  SYNCS.PHASECHK.TRANS64.TRYWAIT P0, [R0+URZ], R3 ;  /* 0x00000003000075a7 */ /* 0x0022a400080011ff */
[----:B--2---:R-:W-:Y:S05]  /*7950*/  @!P0 NANOSLEEP.SYNCS 0x989680 ;  /* 0x009896800000895d */ /* 0x004fea0003900000 */
[----:B------:R-:W2:Y:S02]  /*7960*/  @!P0 SYNCS.PHASECHK.TRANS64 P0, [R0+URZ], R3 ;  /* 0x00000003000085a7 */ /* 0x000ea400080010ff */
[----:B--2---:R-:W-:Y:S05]  /*7970*/  @!P0 BRA `(.L_x_140) ;  /* 0xfffffffc00f08947 */ /* 0x004fea000383ffff */
[----:B------:R-:W-:Y:S05]  /*7980*/  BRA `(.L_x_141) ;  /* 0xffffffb000e87947 */ /* 0x000fea000383ffff */
.L_x_49:
[----:B------:R-:W-:-:S07]  /*7990*/  MOV R0, UR4 ;  /* 0x0000000400007c02 */ /* 0x000fce0008000f00 */
.L_x_142:
[----:B-1----:R1:W2:Y:S02]  /*79a0*/  SYNCS.PHASECHK.TRANS64.TRYWAIT P0, [R0+URZ], R3 ;  /* 0x00000003000075a7 */ /* 0x0022a400080011ff */
[----:B--2---:R-:W-:Y:S05]  /*79b0*/  @!P0 NANOSLEEP.SYNCS 0x989680 ;  /* 0x009896800000895d */ /* 0x004fea0003900000 */
[----:B------:R-:W2:Y:S02]  /*79c0*/  @!P0 SYNCS.PHASECHK.TRANS64 P0, [R0+URZ], R3 ;  /* 0x00000003000085a7 */ /* 0x000ea400080010ff */
[----:B--2---:R-:W-:Y:S05]  /*79d0*/  @!P0 BRA `(.L_x_142) ;  /* 0xfffffffc00f08947 */ /* 0x004fea000383ffff */
[----:B------:R-:W-:Y:S05]  /*79e0*/  BRA `(.L_x_143) ;  /* 0xffffffb000f47947 */ /* 0x000fea000383ffff */
.L_x_50:
[----:B------:R-:W-:-:S07]  /*79f0*/  MOV R0, UR4 ;  /* 0x0000000400007c02 */ /* 0x000fce0008000f00 */
.L_x_144:
[----:B-1----:R1:W2:Y:S02]  /*7a00*/  SYNCS.PHASECHK.TRANS64.TRYWAIT P0, [R0+URZ], R3 ;  /* 0x00000003000075a7 */ /* 0x0022a400080011ff */
[----:B--2---:R-:W-:Y:S05]  /*7a10*/  @!P0 NANOSLEEP.SYNCS 0x989680 ;  /* 0x009896800000895d */ /* 0x004fea0003900000 */
[----:B------:R-:W2:Y:S02]  /*7a20*/  @!P0 SYNCS.PHASECHK.TRANS64 P0, [R0+URZ], R3 ;  /* 0x00000003000085a7 */ /* 0x000ea400080010ff */
[----:B--2---:R-:W-:Y:S05]  /*7a30*/  @!P0 BRA `(.L_x_144) ;  /* 0xfffffffc00f08947 */ /* 0x004fea000383ffff */
[----:B------:R-:W-:Y:S05]  /*7a40*/  BRA `(.L_x_145) ;  /* 0xffffffb400007947 */ /* 0x000fea000383ffff */
.L_x_51:
[----:B------:R-:W-:-:S07]  /*7a50*/  MOV R0, UR4 ;  /* 0x0000000400007c02 */ /* 0x000fce0008000f00 */
.L_x_146:
[----:B-1----:R1:W2:Y:S02]  /*7a60*/  SYNCS.PHASECHK.TRANS64.TRYWAIT P0, [R0+URZ], R3 ;  /* 0x00000003000075a7 */ /* 0x0022a400080011ff */
[----:B--2---:R-:W-:Y:S05]  /*7a70*/  @!P0 NANOSLEEP.SYNCS 0x989680 ;  /* 0x009896800000895d */ /* 0x004fea0003900000 */
[----:B------:R-:W2:Y:S02]  /*7a80*/  @!P0 SYNCS.PHASECHK.TRANS64 P0, [R0+URZ], R3 ;  /* 0x00000003000085a7 */ /* 0x000ea400080010ff */
[----:B--2---:R-:W-:Y:S05]  /*7a90*/  @!P0 BRA `(.L_x_146) ;  /* 0xfffffffc00f08947 */ /* 0x004fea000383ffff */
[----:B------:R-:W-:Y:S05]  /*7aa0*/  BRA `(.L_x_147) ;  /* 0xffffffb4000c7947 */ /* 0x000fea000383ffff */
.L_x_52:
[----:B------:R-:W-:-:S07]  /*7ab0*/  MOV R0, UR4 ;  /* 0x0000000400007c02 */ /* 0x000fce0008000f00 */
.L_x_148:
[----:B-1----:R1:W2:Y:S02]  /*7ac0*/  SYNCS.PHASECHK.TRANS64.TRYWAIT P0, [R0+URZ], R3 ;  /* 0x00000003000075a7 */ /* 0x0022a400080011ff */
[----:B--2---:R-:W-:Y:S05]  /*7ad0*/  @!P0 NANOSLEEP.SYNCS 0x989680 ;  /* 0x009896800000895d */ /* 0x004fea0003900000 */
[----:B------:R-:W2:Y:S02]  /*7ae0*/  @!P0 SYNCS.PHASECHK.TRANS64 P0, [R0+URZ], R3 ;  /* 0x00000003000085a7 */ /* 0x000ea400080010ff */
[----:B--2---:R-:W-:Y:S05]  /*7af0*/  @!P0 BRA `(.L_x_148) ;  /* 0xfffffffc00f08947 */ /* 0x004fea000383ffff */
[----:B------:R-:W-:Y:S05]  /*7b00*/  BRA `(.L_x_149) ;  /* 0xffffffb400187947 */ /* 0x000fea000383ffff */
.L_x_53:
[----:B------:R-:W-:-:S07]  /*7b10*/  MOV R0, UR4 ;  /* 0x0000000400007c02 */ /* 0x000fce0008000f00 */
.L_x_150:
[----:B-1----:R1:W2:Y:S02]  /*7b20*/  SYNCS.PHASECHK.TRANS64.TRYWAIT P0, [R0+URZ], R3 ;  /* 0x00000003000075a7 */ /* 0x0022a400080011ff */
[----:B--2---:R-:W-:Y:S05]  /*7b30*/  @!P0 NANOSLEEP.SYNCS 0x989680 ;  /* 0x009896800000895d */ /* 0x004fea0003900000 */
[----:B------:R-:W2:Y:S02]  /*7b40*/  @!P0 SYNCS.PHASECHK.TRANS64 P0, [R0+URZ], R3 ;  /* 0x00000003000085a7 */ /* 0x000ea400080010ff */
[----:B--2---:R-:W-:Y:S05]  /*7b50*/  @!P0 BRA `(.L_x_150) ;  /* 0xfffffffc00f08947 */ /* 0x004fea000383ffff */
[----:B------:R-:W-:Y:S05]  /*7b60*/  BRA `(.L_x_151) ;  /* 0xffffffb400247947 */ /* 0x000fea000383ffff */
.L_x_54:
[----:B------:R-:W-:-:S07]  /*7b70*/  MOV R0, UR4 ;  /* 0x0000000400007c02 */ /* 0x000fce0008000f00 */
.L_x_152:
[----:B-1----:R1:W2:Y:S02]  /*7b80*/  SYNCS.PHASECHK.TRANS64.TRYWAIT P0, [R0+URZ], R3 ;  /* 0x00000003000075a7 */ /* 0x0022a400080011ff */
[----:B--2---:R-:W-:Y:S05]  /*7b90*/  @!P0 NANOSLEEP.SYNCS 0x989680 ;  /* 0x009896800000895d */ /* 0x004fea0003900000 */
[----:B------:R-:W2:Y:S02]  /*7ba0*/  @!P0 SYNCS.PHASECHK.TRANS64 P0, [R0+URZ], R3 ;  /* 0x00000003000085a7 */ /* 0x000ea400080010ff */
[----:B--2---:R-:W-:Y:S05]  /*7bb0*/  @!P0 BRA `(.L_x_152) ;  /* 0xfffffffc00f08947 */ /* 0x004fea000383ffff */
[----:B------:R-:W-:Y:S05]  /*7bc0*/  BRA `(.L_x_153) ;  /* 0xffffffb400307947 */ /* 0x000fea000383ffff */
.L_x_55:
[----:B------:R-:W-:-:S07]  /*7bd0*/  MOV R0, UR4 ;  /* 0x0000000400007c02 */ /* 0x000fce0008000f00 */
.L_x_154:
[----:B-1----:R1:W2:Y:S02]  /*7be0*/  SYNCS.PHASECHK.TRANS64.TRYWAIT P0, [R0+URZ], R3 ;  /* 0x00000003000075a7 */ /* 0x0022a400080011ff */
[----:B--2---:R-:W-:Y:S05]  /*7bf0*/  @!P0 NANOSLEEP.SYNCS 0x989680 ;  /* 0x009896800000895d */ /* 0x004fea0003900000 */
[----:B------:R-:W2:Y:S02]  /*7c00*/  @!P0 SYNCS.PHASECHK.TRANS64 P0, [R0+URZ], R3 ;  /* 0x00000003000085a7 */ /* 0x000ea400080010ff */
[----:B--2---:R-:W-:Y:S05]  /*7c10*/  @!P0 BRA `(.L_x_154) ;  /* 0xfffffffc00f08947 */ /* 0x004fea000383ffff */
[----:B------:R-:W-:Y:S05]  /*7c20*/  BRA `(.L_x_155) ;  /* 0xffffffb4003c7947 */ /* 0x000fea000383ffff */
.L_x_56:
[----:B------:R-:W-:-:S07]  /*7c30*/  MOV R0, UR4 ;  /* 0x0000000400007c02 */ /* 0x000fce0008000f00 */
.L_x_156:
[----:B-1----:R1:W2:Y:S02]  /*7c40*/  SYNCS.PHASECHK.TRANS64.TRYWAIT P0, [R0+URZ], R3 ;  /* 0x00000003000075a7 */ /* 0x0022a400080011ff */
[----:B--2---:R-:W-:Y:S05]  /*7c50*/  @!P0 NANOSLEEP.SYNCS 0x989680 ;  /* 0x009896800000895d */ /* 0x004fea0003900000 */
[----:B------:R-:W2:Y:S02]  /*7c60*/  @!P0 SYNCS.PHASECHK.TRANS64 P0, [R0+URZ], R3 ;  /* 0x00000003000085a7 */ /* 0x000ea400080010ff */
[----:B--2---:R-:W-:Y:S05]  /*7c70*/  @!P0 BRA `(.L_x_156) ;  /* 0xfffffffc00f08947 */ /* 0x004fea000383ffff */
[----:B------:R-:W-:Y:S05]  /*7c80*/  BRA `(.L_x_157) ;  /* 0xffffffb400487947 */ /* 0x000fea000383ffff */
.L_x_57:
[----:B------:R-:W-:-:S07]  /*7c90*/  MOV R0, UR4 ;  /* 0x0000000400007c02 */ /* 0x000fce0008000f00 */
.L_x_158:
[----:B-1----:R1:W2:Y:S02]  /*7ca0*/  SYNCS.PHASECHK.TRANS64.TRYWAIT P0, [R0+URZ], R3 ;  /* 0x00000003000075a7 */ /* 0x0022a400080011ff */
[----:B--2---:R-:W-:Y:S05]  /*7cb0*/  @!P0 NANOSLEEP.SYNCS 0x989680 ;  /* 0x009896800000895d */ /* 0x004fea0003900000 */
[----:B------:R-:W2:Y:S02]  /*7cc0*/  @!P0 SYNCS.PHASECHK.TRANS64 P0, [R0+URZ], R3 ;  /* 0x00000003000085a7 */ /* 0x000ea400080010ff */
[----:B--2---:R-:W-:Y:S05]  /*7cd0*/  @!P0 BRA `(.L_x_158) ;  /* 0xfffffffc00f08947 */ /* 0x004fea000383ffff */
[----:B------:R-:W-:Y:S05]  /*7ce0*/  BRA `(.L_x_159) ;  /* 0xffffffb400547947 */ /* 0x000fea000383ffff */
.L_x_58:
[----:B------:R-:W-:-:S07]  /*7cf0*/  MOV R0, UR4 ;  /* 0x0000000400007c02 */ /* 0x000fce0008000f00 */
.L_x_160:
[----:B-1----:R1:W2:Y:S02]  /*7d00*/  SYNCS.PHASECHK.TRANS64.TRYWAIT P0, [R0+URZ], R3 ;  /* 0x00000003000075a7 */ /* 0x0022a400080011ff */
[----:B--2---:R-:W-:Y:S05]  /*7d10*/  @!P0 NANOSLEEP.SYNCS 0x989680 ;  /* 0x009896800000895d */ /* 0x004fea0003900000 */
[----:B------:R-:W2:Y:S02]  /*7d20*/  @!P0 SYNCS.PHASECHK.TRANS64 P0, [R0+URZ], R3 ;  /* 0x00000003000085a7 */ /* 0x000ea400080010ff */
[----:B--2---:R-:W-:Y:S05]  /*7d30*/  @!P0 BRA `(.L_x_160) ;  /* 0xfffffffc00f08947 */ /* 0x004fea000383ffff */
[----:B------:R-:W-:Y:S05]  /*7d40*/  BRA `(.L_x_161) ;  /* 0xffffffb400607947 */ /* 0x000fea000383ffff */
.L_x_59:
[----:B------:R-:W-:-:S07]  /*7d50*/  MOV R0, UR4 ;  /* 0x0000000400007c02 */ /* 0x000fce0008000f00 */
.L_x_162:
[----:B-1----:R1:W2:Y:S02]  /*7d60*/  SYNCS.PHASECHK.TRANS64.TRYWAIT P0, [R0+URZ], R3 ;  /* 0x00000003000075a7 */ /* 0x0022a400080011ff */
[----:B--2---:R-:W-:Y:S05]  /*7d70*/  @!P0 NANOSLEEP.SYNCS 0x989680 ;  /* 0x009896800000895d */ /* 0x004fea0003900000 */
[----:B------:R-:W2:Y:S02]  /*7d80*/  @!P0 SYNCS.PHASECHK.TRANS64 P0, [R0+URZ], R3 ;  /* 0x00000003000085a7 */ /* 0x000ea400080010ff */
[----:B--2---:R-:W-:Y:S05]  /*7d90*/  @!P0 BRA `(.L_x_162) ;  /* 0xfffffffc00f08947 */ /* 0x004fea000383ffff */
[----:B------:R-:W-:Y:S05]  /*7da0*/  BRA `(.L_x_163) ;  /* 0xffffffb4006c7947 */ /* 0x000fea000383ffff */
.L_x_60:
[----:B------:R-:W-:-:S07]  /*7db0*/  MOV R0, UR4 ;  /* 0x0000000400007c02 */ /* 0x000fce0008000f00 */
.L_x_164:
[----:B-1----:R1:W2:Y:S02]  /*7dc0*/  SYNCS.PHASECHK.TRANS64.TRYWAIT P0, [R0+URZ], R3 ;  /* 0x00000003000075a7 */ /* 0x0022a400080011ff */
[----:B--2---:R-:W-:Y:S05]  /*7dd0*/  @!P0 NANOSLEEP.SYNCS 0x989680 ;  /* 0x009896800000895d */ /* 0x004fea0003900000 */
[----:B------:R-:W2:Y:S02]  /*7de0*/  @!P0 SYNCS.PHASECHK.TRANS64 P0, [R0+URZ], R3 ;  /* 0x00000003000085a7 */ /* 0x000ea400080010ff */
[----:B--2---:R-:W-:Y:S05]  /*7df0*/  @!P0 BRA `(.L_x_164) ;  /* 0xfffffffc00f08947 */ /* 0x004fea000383ffff */
[----:B------:R-:W-:Y:S05]  /*7e00*/  BRA `(.L_x_165) ;  /* 0xffffffb400787947 */ /* 0x000fea000383ffff */
.L_x_63:
[----:B--2---:R2:W3:Y:S02]  /*7e10*/  SYNCS.PHASECHK.TRANS64.TRYWAIT P0, [R2+URZ+0x1a0], R4 ;  /* 0x0001a004020075a7 */ /* 0x0044e400080011ff */
[----:B---3--:R-:W-:Y:S05]  /*7e20*/  @!P0 NANOSLEEP.SYNCS 0x989680 ;  /* 0x009896800000895d */ /* 0x008fea0003900000 */
[----:B------:R-:W3:Y:S02]  /*7e30*/  @!P0 SYNCS.PHASECHK.TRANS64 P0, [R2+URZ+0x1a0], R4 ;  /* 0x0001a004020085a7 */ /* 0x000ee400080010ff */
[----:B---3--:R-:W-:Y:S05]  /*7e40*/  @!P0 BRA `(.L_x_63) ;  /* 0xfffffffc00f08947 */ /* 0x008fea000383ffff */
[----:B------:R-:W-:Y:S05]  /*7e50*/  BRA `(.L_x_166) ;  /* 0xffffffb400d47947 */ /* 0x000fea000383ffff */
.L_x_64:
[----:B------:R-:W-:-:S07]  /*7e60*/  MOV R2, UR5 ;  /* 0x0000000500027c02 */ /* 0x000fce0008000f00 */
.L_x_167:
[----:B--2---:R2:W3:Y:S02]  /*7e70*/  SYNCS.PHASECHK.TRANS64.TRYWAIT P0, [R2+URZ+0x150], R5 ;  /* 0x00015005020075a7 */ /* 0x0044e400080011ff */
[----:B---3--:R-:W-:Y:S05]  /*7e80*/  @!P0 NANOSLEEP.SYNCS 0x989680 ;  /* 0x009896800000895d */ /* 0x008fea0003900000 */
[----:B------:R-:W3:Y:S02]  /*7e90*/  @!P0 SYNCS.PHASECHK.TRANS64 P0, [R2+URZ+0x150], R5 ;  /* 0x00015005020085a7 */ /* 0x000ee400080010ff */
[----:B---3--:R-:W-:Y:S05]  /*7ea0*/  @!P0 BRA `(.L_x_167) ;  /* 0xfffffffc00f08947 */ /* 0x008fea000383ffff */
[----:B------:R-:W-:Y:S05]  /*7eb0*/  BRA `(.L_x_168) ;  /* 0xffffffb400e47947 */ /* 0x000fea000383ffff */
.L_x_65:
[----:B--2---:R2:W3:Y:S02]  /*7ec0*/  SYNCS.PHASECHK.TRANS64.TRYWAIT P1, [R2+URZ+0x140], R4 ;  /* 0x00014004020075a7 */ /* 0x0044e400080211ff */
[----:B---3--:R-:W-:Y:S05]  /*7ed0*/  @!P1 NANOSLEEP.SYNCS 0x989680 ;  /* 0x009896800000995d */ /* 0x008fea0003900000 */
[----:B------:R-:W3:Y:S02]  /*7ee0*/  @!P1 SYNCS.PHASECHK.TRANS64 P1, [R2+URZ+0x140], R4 ;  /* 0x00014004020095a7 */ /* 0x000ee400080210ff */
[----:B---3--:R-:W-:Y:S05]  /*7ef0*/  @!P1 BRA `(.L_x_65) ;  /* 0xfffffffc00f09947 */ /* 0x008fea000383ffff */
[----:B------:R-:W-:Y:S05]  /*7f00*/  BRA `(.L_x_169) ;  /* 0xffffffb800147947 */ /* 0x000fea000383ffff */
.L_x_68:
[----:B------:R-:W-:-:S07]  /*7f10*/  MOV R0, UR5 ;  /* 0x0000000500007c02 */ /* 0x000fce0008000f00 */
.L_x_170:
[----:B--2---:R2:W3:Y:S02]  /*7f20*/  SYNCS.PHASECHK.TRANS64.TRYWAIT P0, [R0+URZ+0x150], R2 ;  /* 0x00015002000075a7 */ /* 0x0044e400080011ff */
[----:B---3--:R-:W-:Y:S05]  /*7f30*/  @!P0 NANOSLEEP.SYNCS 0x989680 ;  /* 0x009896800000895d */ /* 0x008fea0003900000 */
[----:B------:R-:W3:Y:S02]  /*7f40*/  @!P0 SYNCS.PHASECHK.TRANS64 P0, [R0+URZ+0x150], R2 ;  /* 0x00015002000085a7 */ /* 0x000ee400080010ff */
[----:B---3--:R-:W-:Y:S05]  /*7f50*/  @!P0 BRA `(.L_x_170) ;  /* 0xfffffffc00f08947 */ /* 0x008fea000383ffff */
[----:B------:R-:W-:Y:S05]  /*7f60*/  BRA `(.L_x_67) ;  /* 0xffffffb800687947 */ /* 0x000fea000383ffff */
.L_x_77:
[----:B--2---:R-:W-:-:S04]  /*7f70*/  MOV R5, UR4 ;  /* 0x0000000400057c02 */ /* 0x004fc80008000f00 */
[----:B------:R2:W3:Y:S03]  /*7f80*/  SYNCS.PHASECHK.TRANS64.TRYWAIT P0, [R5+URZ+0x8], R6 ;  /* 0x00000806050075a7 */ /* 0x0004e600080011ff */
[----:B---3--:R-:W-:Y:S05]  /*7f90*/  @!P0 NANOSLEEP.SYNCS 0x989680 ;  /* 0x009896800000895d */ /* 0x008fea0003900000 */
[----:B------:R-:W3:Y:S02]  /*7fa0*/  @!P0 SYNCS.PHASECHK.TRANS64 P0, [R5+URZ+0x8], R6 ;  /* 0x00000806050085a7 */ /* 0x000ee400080010ff */
[----:B---3--:R-:W-:Y:S05]  /*7fb0*/  @!P0 BRA `(.L_x_77) ;  /* 0xfffffffc00ec8947 */ /* 0x008fea000383ffff */
[----:B------:R-:W-:Y:S05]  /*7fc0*/  BRA `(.L_x_76) ;  /* 0xffffffbc001c7947 */ /* 0x000fea000383ffff */
.L_x_79:
[----:B------:R-:W-:Y:S01]  /*7fd0*/  BSSY B0, `(.L_x_171) ;  /* 0x0000006000007945 */ /* 0x000fe20003800000 */
[----:B------:R-:W-:-:S07]  /*7fe0*/  MOV R15, 0xffffffff ;  /* 0xffffffff000f7802 */ /* 0x000fce0000000f00 */
[----:B-12--5:R-:W-:Y:S05]  /*7ff0*/  WARPSYNC.COLLECTIVE R15, `(.L_x_172) ;  /* 0x000000000f0c7348 */ /* 0x026fea0003c00000 */
[----:B------:R-:W-:Y:S02]  /*8000*/  ELECT P6, UR79, PT ;  /* 0x00000000004f782f */ /* 0x000fe400038c0000 */
[----:B------:R-:W-:Y:S01]  /*8010*/  MOV R14, UR79 ;  /* 0x0000004f000e7c02 */ /* 0x000fe20008000f00 */
[----:B-12--5:R-:W-:Y:S10]  /*8020*/  ENDCOLLECTIVE ;  /* 0x000000000000791b */ /* 0x026ff40003800000 */
.L_x_172:
[----:B------:R-:W-:Y:S05]  /*8030*/  BSYNC B0 ;  /* 0x0000000000007941 */ /* 0x000fea0003800000 */
.L_x_171:
[----:B------:R-:W-:Y:S01]  /*8040*/  PLOP3.LUT P0, PT, P6, PT, PT, 0x80, 0x8 ;  /* 0x000000000008781c */ /* 0x000fe2000370f070 */
[----:B------:R-:W-:-:S12]  /*8050*/  BRA `(.L_x_173) ;  /* 0xffffffbc00487947 */ /* 0x000fd8000383ffff */
.L_x_81:
[----:B--2---:R-:W-:-:S04]  /*8060*/  MOV R0, UR4 ;  /* 0x0000000400007c02 */ /* 0x004fc80008000f00 */
[----:B------:R2:W3:Y:S03]  /*8070*/  SYNCS.PHASECHK.TRANS64.TRYWAIT P0, [R0+URZ+0x8], R4 ;  /* 0x00000804000075a7 */ /* 0x0004e600080011ff */
[----:B---3--:R-:W-:Y:S05]  /*8080*/  @!P0 NANOSLEEP.SYNCS 0x989680 ;  /* 0x009896800000895d */ /* 0x008fea0003900000 */
[----:B------:R-:W3:Y:S02]  /*8090*/  @!P0 SYNCS.PHASECHK.TRANS64 P0, [R0+URZ+0x8], R4 ;  /* 0x00000804000085a7 */ /* 0x000ee400080010ff */
[----:B---3--:R-:W-:Y:S05]  /*80a0*/  @!P0 BRA `(.L_x_81) ;  /* 0xfffffffc00ec8947 */ /* 0x008fea000383ffff */
[----:B------:R-:W-:Y:S05]  /*80b0*/  BRA `(.L_x_80) ;  /* 0xffffffbc004c7947 */ /* 0x000fea000383ffff */
.L_x_82:
[----:B-1----:R1:W2:Y:S02]  /*80c0*/  SYNCS.PHASECHK.TRANS64.TRYWAIT P0, [R0+URZ+0x140], R4 ;  /* 0x00014004000075a7 */ /* 0x0022a400080011ff */
[----:B--2---:R-:W-:Y:S05]  /*80d0*/  @!P0 NANOSLEEP.SYNCS 0x989680 ;  /* 0x009896800000895d */ /* 0x004fea0003900000 */
[----:B------:R-:W2:Y:S02]  /*80e0*/  @!P0 SYNCS.PHASECHK.TRANS64 P0, [R0+URZ+0x140], R4 ;  /* 0x00014004000085a7 */ /* 0x000ea400080010ff */
[----:B--2---:R-:W-:Y:S05]  /*80f0*/  @!P0 BRA `(.L_x_82) ;  /* 0xfffffffc00f08947 */ /* 0x004fea000383ffff */
[----:B------:R-:W-:Y:S05]  /*8100*/  BRA `(.L_x_174) ;  /* 0xffffffc000387947 */ /* 0x000fea000383ffff */
.L_x_84:
[----:B------:R-:W-:-:S07]  /*8110*/  MOV R0, UR7 ;  /* 0x0000000700007c02 */ /* 0x000fce0008000f00 */
.L_x_175:
[----:B-1----:R1:W2:Y:S02]  /*8120*/  SYNCS.PHASECHK.TRANS64.TRYWAIT P0, [R0+URZ+0x180], R4 ;  /* 0x00018004000075a7 */ /* 0x0022a400080011ff */
[----:B--2---:R-:W-:Y:S05]  /*8130*/  @!P0 NANOSLEEP.SYNCS 0x989680 ;  /* 0x009896800000895d */ /* 0x004fea0003900000 */
[----:B------:R-:W2:Y:S02]  /*8140*/  @!P0 SYNCS.PHASECHK.TRANS64 P0, [R0+URZ+0x180], R4 ;  /* 0x00018004000085a7 */ /* 0x000ea400080010ff */
[----:B--2---:R-:W-:Y:S05]  /*8150*/  @!P0 BRA `(.L_x_175) ;  /* 0xfffffffc00f08947 */ /* 0x004fea000383ffff */
[----:B------:R-:W-:Y:S05]  /*8160*/  BRA `(.L_x_176) ;  /* 0xffffffc000847947 */ /* 0x000fea000383ffff */
.L_x_87:
[----:B------:R-:W-:Y:S07]  /*8170*/  MOV R0, UR6 ;  /* 0x0000000600007c02 */ /* 0x000fee0008000f00 */
.L_x_177:
[----:B-1----:R1:W2:Y:S02]  /*8180*/  SYNCS.PHASECHK.TRANS64.TRYWAIT P0, [R0+URZ], R4 ;  /* 0x00000004000075a7 */ /* 0x0022a400080011ff */
[----:B--2---:R-:W-:Y:S05]  /*8190*/  @!P0 NANOSLEEP.SYNCS 0x989680 ;  /* 0x009896800000895d */ /* 0x004fea0003900000 */
[----:B------:R-:W2:Y:S02]  /*81a0*/  @!P0 SYNCS.PHASECHK.TRANS64 P0, [R0+URZ], R4 ;  /* 0x00000004000085a7 */ /* 0x000ea400080010ff */
[----:B--2---:R-:W-:Y:S05]  /*81b0*/  @!P0 BRA `(.L_x_177) ;  /* 0xfffffffc00f08947 */ /* 0x004fea000383ffff */
[----:B------:R-:W-:Y:S05]  /*81c0*/  BRA `(.L_x_86) ;  /* 0xffffffc000987947 */ /* 0x000fea000383ffff */
.L_x_91:
[----:B-1----:R-:W-:-:S07]  /*81d0*/  MOV R0, UR7 ;  /* 0x0000000700007c02 */ /* 0x002fce0008000f00 */
.L_x_178:
[----:B-1----:R1:W2:Y:S02]  /*81e0*/  SYNCS.PHASECHK.TRANS64.TRYWAIT P0, [R0+URZ], R2 ;  /* 0x00000002000075a7 */ /* 0x0022a400080011ff */
[----:B--2---:R-:W-:Y:S05]  /*81f0*/  @!P0 NANOSLEEP.SYNCS 0x989680 ;  /* 0x009896800000895d */ /* 0x004fea0003900000 */
[----:B------:R-:W2:Y:S02]  /*8200*/  @!P0 SYNCS.PHASECHK.TRANS64 P0, [R0+URZ], R2 ;  /* 0x00000002000085a7 */ /* 0x000ea400080010ff */
[----:B--2---:R-:W-:Y:S05]  /*8210*/  @!P0 BRA `(.L_x_178) ;  /* 0xfffffffc00f08947 */ /* 0x004fea000383ffff */
[----:B------:R-:W-:Y:S05]  /*8220*/  BRA `(.L_x_179) ;  /* 0xffffffc4008c7947 */ /* 0x000fea000383ffff */
.L_x_92:
[----:B------:R-:W-:-:S07]  /*8230*/  MOV R0, UR7 ;  /* 0x0000000700007c02 */ /* 0x000fce0008000f00 */
.L_x_180:
[----:B-1----:R1:W2:Y:S02]  /*8240*/  SYNCS.PHASECHK.TRANS64.TRYWAIT P0, [R0+URZ], R3 ;  /* 0x00000003000075a7 */ /* 0x0022a400080011ff */
[----:B--2---:R-:W-:Y:S05]  /*8250*/  @!P0 NANOSLEEP.SYNCS 0x989680 ;  /* 0x009896800000895d */ /* 0x004fea0003900000 */
[----:B------:R-:W2:Y:S02]  /*8260*/  @!P0 SYNCS.PHASECHK.TRANS64 P0, [R0+URZ], R3 ;  /* 0x00000003000085a7 */ /* 0x000ea400080010ff */
[----:B--2---:R-:W-:Y:S05]  /*8270*/  @!P0 BRA `(.L_x_180) ;  /* 0xfffffffc00f08947 */ /* 0x004fea000383ffff */
[----:B------:R-:W-:Y:S05]  /*8280*/  BRA `(.L_x_181) ;  /* 0xffffffc400987947 */ /* 0x000fea000383ffff */
.L_x_93:
[----:B------:R-:W-:-:S07]  /*8290*/  MOV R0, UR7 ;  /* 0x0000000700007c02 */ /* 0x000fce0008000f00 */
.L_x_182:
[----:B-1----:R1:W2:Y:S02]  /*82a0*/  SYNCS.PHASECHK.TRANS64.TRYWAIT P0, [R0+URZ], R3 ;  /* 0x00000003000075a7 */ /* 0x0022a400080011ff */
[----:B--2---:R-:W-:Y:S05]  /*82b0*/  @!P0 NANOSLEEP.SYNCS 0x989680 ;  /* 0x009896800000895d */ /* 0x004fea0003900000 */
[----:B------:R-:W2:Y:S02]  /*82c0*/  @!P0 SYNCS.PHASECHK.TRANS64 P0, [R0+URZ], R3 ;  /* 0x00000003000085a7 */ /* 0x000ea400080010ff */
[----:B--2---:R-:W-:Y:S05]  /*82d0*/  @!P0 BRA `(.L_x_182) ;  /* 0xfffffffc00f08947 */ /* 0x004fea000383ffff */
[----:B------:R-:W-:Y:S05]  /*82e0*/  BRA `(.L_x_183) ;  /* 0xffffffc400a47947 */ /* 0x000fea000383ffff */
.L_x_96:
[----:B------:R-:W-:-:S07]  /*82f0*/  MOV R0, UR5 ;  /* 0x0000000500007c02 */ /* 0x000fce0008000f00 */
.L_x_184:
[----:B-1----:R1:W2:Y:S02]  /*8300*/  SYNCS.PHASECHK.TRANS64.TRYWAIT P1, [R0+URZ+0x1c0], R2 ;  /* 0x0001c002000075a7 */ /* 0x0022a400080211ff */
[----:B--2---:R-:W-:Y:S05]  /*8310*/  @!P1 NANOSLEEP.SYNCS 0x989680 ;  /* 0x009896800000995d */ /* 0x004fea0003900000 */
[----:B------:R-:W2:Y:S02]  /*8320*/  @!P1 SYNCS.PHASECHK.TRANS64 P1, [R0+URZ+0x1c0], R2 ;  /* 0x0001c002000095a7 */ /* 0x000ea400080210ff */
[----:B--2---:R-:W-:Y:S05]  /*8330*/  @!P1 BRA `(.L_x_184) ;  /* 0xfffffffc00f09947 */ /* 0x004fea000383ffff */
[----:B------:R-:W-:Y:S05]  /*8340*/  BRA `(.L_x_185) ;  /* 0xffffffc400f07947 */ /* 0x000fea000383ffff */
.L_x_101:
[----:B---3--:R3:W4:Y:S02]  /*8350*/  SYNCS.PHASECHK.TRANS64.TRYWAIT P0, [R7+URZ+0x140], R0 ;  /* 0x00014000070075a7 */ /* 0x00872400080011ff */
[----:B----4-:R-:W-:Y:S05]  /*8360*/  @!P0 NANOSLEEP.SYNCS 0x989680 ;  /* 0x009896800000895d */ /* 0x010fea0003900000 */
[----:B------:R-:W4:Y:S02]  /*8370*/  @!P0 SYNCS.PHASECHK.TRANS64 P0, [R7+URZ+0x140], R0 ;  /* 0x00014000070085a7 */ /* 0x000f2400080010ff */
[----:B----4-:R-:W-:Y:S05]  /*8380*/  @!P0 BRA `(.L_x_101) ;  /* 0xfffffffc00f08947 */ /* 0x010fea000383ffff */
[----:B------:R-:W-:Y:S05]  /*8390*/  BRA `(.L_x_186) ;  /* 0xffffffcc00087947 */ /* 0x000fea000383ffff */
.L_x_104:
[----:B-1----:R-:W-:Y:S07]  /*83a0*/  MOV R0, UR19 ;  /* 0x0000001300007c02 */ /* 0x002fee0008000f00 */
.L_x_187:
[----:B-1----:R1:W3:Y:S02]  /*83b0*/  SYNCS.PHASECHK.TRANS64.TRYWAIT P2, [R0+URZ+0x138], R7 ;  /* 0x00013807000075a7 */ /* 0x0022e400080411ff */
[----:B---3--:R-:W-:Y:S05]  /*83c0*/  @!P2 NANOSLEEP.SYNCS 0x989680 ;  /* 0x009896800000a95d */ /* 0x008fea0003900000 */
[----:B------:R-:W3:Y:S02]  /*83d0*/  @!P2 SYNCS.PHASECHK.TRANS64 P2, [R0+URZ+0x138], R7 ;  /* 0x000138070000a5a7 */ /* 0x000ee400080410ff */
[----:B---3--:R-:W-:Y:S05]  /*83e0*/  @!P2 BRA `(.L_x_187) ;  /* 0xfffffffc00f0a947 */ /* 0x008fea000383ffff */
[----:B------:R-:W-:Y:S05]  /*83f0*/  BRA `(.L_x_103) ;  /* 0xffffffd000507947 */ /* 0x000fea000383ffff */
.L_x_107:
[----:B-1----:R-:W-:Y:S07]  /*8400*/  MOV R0, UR19 ;  /* 0x0000001300007c02 */ /* 0x002fee0008000f00 */
.L_x_188:
[----:B-1----:R1:W3:Y:S02]  /*8410*/  SYNCS.PHASECHK.TRANS64.TRYWAIT P0, [R0+URZ+0x128], R6 ;  /* 0x00012806000075a7 */ /* 0x0022e400080011ff */
[----:B---3--:R-:W-:Y:S05]  /*8420*/  @!P0 NANOSLEEP.SYNCS 0x989680 ;  /* 0x009896800000895d */ /* 0x008fea0003900000 */
[----:B------:R-:W3:Y:S02]  /*8430*/  @!P0 SYNCS.PHASECHK.TRANS64 P0, [R0+URZ+0x128], R6 ;  /* 0x00012806000085a7 */ /* 0x000ee400080010ff */
[----:B---3--:R-:W-:Y:S05]  /*8440*/  @!P0 BRA `(.L_x_188) ;  /* 0xfffffffc00f08947 */ /* 0x008fea000383ffff */
[----:B------:R-:W-:Y:S05]  /*8450*/  BRA `(.L_x_189) ;  /* 0xffffffd0009c7947 */ /* 0x000fea000383ffff */
.L_x_110:
[----:B--2---:R2:W4:Y:S02]  /*8460*/  SYNCS.PHASECHK.TRANS64.TRYWAIT P0, [R3+URZ+0x140], R0 ;  /* 0x00014000030075a7 */ /* 0x00452400080011ff */
[----:B----4-:R-:W-:Y:S05]  /*8470*/  @!P0 NANOSLEEP.SYNCS 0x989680 ;  /* 0x009896800000895d */ /* 0x010fea0003900000 */
[----:B------:R-:W4:Y:S02]  /*8480*/  @!P0 SYNCS.PHASECHK.TRANS64 P0, [R3+URZ+0x140], R0 ;  /* 0x00014000030085a7 */ /* 0x000f2400080010ff */
[----:B----4-:R-:W-:Y:S05]  /*8490*/  @!P0 BRA `(.L_x_110) ;  /* 0xfffffffc00f08947 */ /* 0x010fea000383ffff */
[----:B------:R-:W-:Y:S05]  /*84a0*/  BRA `(.L_x_190) ;  /* 0xffffffd400ec7947 */ /* 0x000fea000383ffff */
.L_x_121:
[----:B-1----:R-:W-:Y:S04]  /*84b0*/  MOV R0, UR57 ;  /* 0x0000003900007c02 */ /* 0x002fe80008000f00 */
[----:B------:R1:W2:Y:S03]  /*84c0*/  SYNCS.PHASECHK.TRANS64.TRYWAIT P1, [R0+URZ+0x120], R3 ;  /* 0x00012003000075a7 */ /* 0x0002a600080211ff */
[----:B--2---:R-:W-:Y:S05]  /*84d0*/  @!P1 NANOSLEEP.SYNCS 0x989680 ;  /* 0x009896800000995d */ /* 0x004fea0003900000 */
[----:B------:R-:W2:Y:S02]  /*84e0*/  @!P1 SYNCS.PHASECHK.TRANS64 P1, [R0+URZ+0x120], R3 ;  /* 0x00012003000095a7 */ /* 0x000ea400080210ff */
[----:B--2---:R-:W-:Y:S05]  /*84f0*/  @!P1 BRA `(.L_x_121) ;  /* 0xfffffffc00ec9947 */ /* 0x004fea000383ffff */
[----:B------:R-:W-:Y:S05]  /*8500*/  BRA `(.L_x_120) ;  /* 0xffffffe000fc7947 */ /* 0x000fea000383ffff */
.L_x_123:
[----:B------:R1:W1:Y:S02]  /*8510*/  SYNCS.PHASECHK.TRANS64.TRYWAIT P1, [R82+URZ+0x160], R4 ;  /* 0x00016004520075a7 */ /* 0x00026400080211ff */
[----:B-1----:R-:W-:Y:S05]  /*8520*/  @!P1 NANOSLEEP.SYNCS 0x989680 ;  /* 0x009896800000995d */ /* 0x002fea0003900000 */
[----:B------:R-:W1:Y:S02]  /*8530*/  @!P1 SYNCS.PHASECHK.TRANS64 P1, [R82+URZ+0x160], R4 ;  /* 0x00016004520095a7 */ /* 0x000e6400080210ff */
[----:B-1----:R-:W-:Y:S05]  /*8540*/  @!P1 BRA `(.L_x_123) ;  /* 0xfffffffc00f09947 */ /* 0x002fea000383ffff */
[----:B------:R-:W-:Y:S05]  /*8550*/  BRA `(.L_x_122) ;  /* 0xffffffe400387947 */ /* 0x000fea000383ffff */
        .weak           $__internal_0_$__cuda_sm10x_tcgen05_guardrail_trap_col_being_dealloced_not_returned_by_alloc
        .type           $__internal_0_$__cuda_sm10x_tcgen05_guardrail_trap_col_being_dealloced_not_returned_by_alloc,@function
        .size           $__internal_0_$__cuda_sm10x_tcgen05_guardrail_trap_col_being_dealloced_not_returned_by_alloc,($__internal_1_$__cuda_sm10x_tcgen05_guardrail_trap_phase_invalid_during_alloc - $__internal_0_$__cuda_sm10x_tcgen05_guardrail_trap_col_being_dealloced_not_returned_by_alloc)
$__internal_0_$__cuda_sm10x_tcgen05_guardrail_trap_col_being_dealloced_not_returned_by_alloc:
[----:B------:R-:W-:Y:S05]  /*8560*/  BPT.TRAP 0x1 ;  /* 0x000000040000795c */ /* 0x000fea0000300000 */
[----:B------:R-:W-:-:S04]  /*8570*/  HFMA2 R3, -RZ, RZ, 0, 0 ;  /* 0x00000000ff037431 */ /* 0x000fc800000001ff */
[----:B------:R-:W-:Y:S05]  /*8580*/  RET.REL.NODEC R2 `(_ZN7cutlass13device_kernelINS_4gemm6kernel13GemmUniversalIN4cute5tupleIJiiiiEEENS1_10collective13CollectiveMmaINS1_35MainloopSm100TmaUmmaWarpSpecializedILi18ELi2ELi4ENS5_IJNS4_1CILi4EEENSA_ILi2EEENSA_ILi1EEEEEEEENS5_IJNSA_ILi128EEENSA_ILi64EEESG_EEENS_12float_e4m3_tENS5_IJlSD_lEEESJ_SK_NS4_8TiledMMAINS4_8MMA_AtomIJNS4_10MMA_TraitsINS4_25SM100_MMA_F8F6F4_2x1SM_SSEJSJ_SJ_fSG_SH_NS4_17integral_constantINS4_4UMMA5MajorELSR_0EEESS_NSP_INSQ_7ScaleInELST_0EEESU_EEEEEENS4_6LayoutINS5_IJSD_SD_SD_EEENS5_IJNSA_ILi0EEESZ_SZ_EEEEENS5_IJNS4_10UnderscoreES12_S12_EEEEENS4_28SM100_TMA_2SM_LOAD_MULTICASTENS4_14ComposedLayoutINS4_7SwizzleILi3ELi4ELi3EEENS4_18smem_ptr_flag_bitsILi8EEENSX_INS5_IJNSA_ILi8EEESG_EEENS5_IJSG_SD_EEEEEEEvNS4_8identityES15_S1F_vS1G_EENS_8epilogue10collective18CollectiveEpilogueINS1I_23Sm100TmaWarpSpecializedILi1ELi1ELi32ELb0ELb0EEEJNS5_IJSH_SH_SG_EEENS5_IJNSX_ISH_SD_EES1O_EEESJ_SK_SJ_SK_NS1I_6fusion15FusionCallbacksIS1M_NS1Q_17LinearCombinationISJ_fSJ_fLNS_15FloatRoundStyleE2EEES1N_S1P_JEEENS4_5SM1004TMEM4LOAD26SM100_TMEM_LOAD_32dp32b32xENS4_13SM90_TMA_LOADENS16_INS17_ILi2ELi4ELi3EEES1A_NSX_INS5_IJS1B_SH_EEENS5_IJSH_SD_EEEEEEENS4_39AutoVectorizingCopyWithAssumedAlignmentILi128EEENS4_14SM90_TMA_STOREES25_S27_S27_EEEvvEEEEvNT_6ParamsE) ;  /* 0xffffff78029c7950 */ /* 0x000fea0003c3ffff */
        .weak           $__internal_1_$__cuda_sm10x_tcgen05_guardrail_trap_phase_invalid_during_alloc
        .type           $__internal_1_$__cuda_sm10x_tcgen05_guardrail_trap_phase_invalid_during_alloc,@function
        .size           $__internal_1_$__cuda_sm10x_tcgen05_guardrail_trap_phase_invalid_during_alloc,($__internal_2_$__cuda_sm10x_tcgen05_guardrail_trap_unallocated_columns_being_dealloced - $__internal_1_$__cuda_sm10x_tcgen05_guardrail_trap_phase_invalid_during_alloc)
$__internal_1_$__cuda_sm10x_tcgen05_guardrail_trap_phase_invalid_during_alloc:
[----:B------:R-:W-:Y:S05]  /*8590*/  BPT.TRAP 0x1 ;  /* 0x000000040000795c */ /* 0x000fea0000300000 */
[----:B------:R-:W-:-:S04]  /*85a0*/  MOV R5, 0x0 ;  /* 0x0000000000057802 */ /* 0x000fc80000000f00 */
[----:B------:R-:W-:Y:S05]  /*85b0*/  RET.REL.NODEC R4 `(_ZN7cutlass13device_kernelINS_4gemm6kernel13GemmUniversalIN4cute5tupleIJiiiiEEENS1_10collective13CollectiveMmaINS1_35MainloopSm100TmaUmmaWarpSpecializedILi18ELi2ELi4ENS5_IJNS4_1CILi4EEENSA_ILi2EEENSA_ILi1EEEEEEEENS5_IJNSA_ILi128EEENSA_ILi64EEESG_EEENS_12float_e4m3_tENS5_IJlSD_lEEESJ_SK_NS4_8TiledMMAINS4_8MMA_AtomIJNS4_10MMA_TraitsINS4_25SM100_MMA_F8F6F4_2x1SM_SSEJSJ_SJ_fSG_SH_NS4_17integral_constantINS4_4UMMA5MajorELSR_0EEESS_NSP_INSQ_7ScaleInELST_0EEESU_EEEEEENS4_6LayoutINS5_IJSD_SD_SD_EEENS5_IJNSA_ILi0EEESZ_SZ_EEEEENS5_IJNS4_10UnderscoreES12_S12_EEEEENS4_28SM100_TMA_2SM_LOAD_MULTICASTENS4_14ComposedLayoutINS4_7SwizzleILi3ELi4ELi3EEENS4_18smem_ptr_flag_bitsILi8EEENSX_INS5_IJNSA_ILi8EEESG_EEENS5_IJSG_SD_EEEEEEEvNS4_8identityES15_S1F_vS1G_EENS_8epilogue10collective18CollectiveEpilogueINS1I_23Sm100TmaWarpSpecializedILi1ELi1ELi32ELb0ELb0EEEJNS5_IJSH_SH_SG_EEENS5_IJNSX_ISH_SD_EES1O_EEESJ_SK_SJ_SK_NS1I_6fusion15FusionCallbacksIS1M_NS1Q_17LinearCombinationISJ_fSJ_fLNS_15FloatRoundStyleE2EEES1N_S1P_JEEENS4_5SM1004TMEM4LOAD26SM100_TMEM_LOAD_32dp32b32xENS4_13SM90_TMA_LOADENS16_INS17_ILi2ELi4ELi3EEES1A_NSX_INS5_IJS1B_SH_EEENS5_IJSH_SD_EEEEEEENS4_39AutoVectorizingCopyWithAssumedAlignmentILi128EEENS4_14SM90_TMA_STOREES25_S27_S27_EEEvvEEEEvNT_6ParamsE) ;  /* 0xffffff7804907950 */ /* 0x000fea0003c3ffff */
        .weak           $__internal_2_$__cuda_sm10x_tcgen05_guardrail_trap_unallocated_columns_being_dealloced
        .type           $__internal_2_$__cuda_sm10x_tcgen05_guardrail_trap_unallocated_columns_being_dealloced,@function
        .size           $__internal_2_$__cuda_sm10x_tcgen05_guardrail_trap_unallocated_columns_being_dealloced,(.L_x_192 - $__internal_2_$__cuda_sm10x_tcgen05_guardrail_trap_unallocated_columns_being_dealloced)
$__internal_2_$__cuda_sm10x_tcgen05_guardrail_trap_unallocated_columns_being_dealloced:
[----:B------:R-:W-:Y:S05]  /*85c0*/  BPT.TRAP 0x1 ;  /* 0x000000040000795c */ /* 0x000fea0000300000 */
[----:B------:R-:W-:-:S04]  /*85d0*/  HFMA2 R3, -RZ, RZ, 0, 0 ;  /* 0x00000000ff037431 */ /* 0x000fc800000001ff */
[----:B------:R-:W-:Y:S05]  /*85e0*/  RET.REL.NODEC R2 `(_ZN7cutlass13device_kernelINS_4gemm6kernel13GemmUniversalIN4cute5tupleIJiiiiEEENS1_10collective13CollectiveMmaINS1_35MainloopSm100TmaUmmaWarpSpecializedILi18ELi2ELi4ENS5_IJNS4_1CILi4EEENSA_ILi2EEENSA_ILi1EEEEEEEENS5_IJNSA_ILi128EEENSA_ILi64EEESG_EEENS_12float_e4m3_tENS5_IJlSD_lEEESJ_SK_NS4_8TiledMMAINS4_8MMA_AtomIJNS4_10MMA_TraitsINS4_25SM100_MMA_F8F6F4_2x1SM_SSEJSJ_SJ_fSG_SH_NS4_17integral_constantINS4_4UMMA5MajorELSR_0EEESS_NSP_INSQ_7ScaleInELST_0EEESU_EEEEEENS4_6LayoutINS5_IJSD_SD_SD_EEENS5_IJNSA_ILi0EEESZ_SZ_EEEEENS5_IJNS4_10UnderscoreES12_S12_EEEEENS4_28SM100_TMA_2SM_LOAD_MULTICASTENS4_14ComposedLayoutINS4_7SwizzleILi3ELi4ELi3EEENS4_18smem_ptr_flag_bitsILi8EEENSX_INS5_IJNSA_ILi8EEESG_EEENS5_IJSG_SD_EEEEEEEvNS4_8identityES15_S1F_vS1G_EENS_8epilogue10collective18CollectiveEpilogueINS1I_23Sm100TmaWarpSpecializedILi1ELi1ELi32ELb0ELb0EEEJNS5_IJSH_SH_SG_EEENS5_IJNSX_ISH_SD_EES1O_EEESJ_SK_SJ_SK_NS1I_6fusion15FusionCallbacksIS1M_NS1Q_17LinearCombinationISJ_fSJ_fLNS_15FloatRoundStyleE2EEES1N_S1P_JEEENS4_5SM1004TMEM4LOAD26SM100_TMEM_LOAD_32dp32b32xENS4_13SM90_TMA_LOADENS16_INS17_ILi2ELi4ELi3EEES1A_NSX_INS5_IJS1B_SH_EEENS5_IJSH_SD_EEEEEEENS4_39AutoVectorizingCopyWithAssumedAlignmentILi128EEENS4_14SM90_TMA_STOREES25_S27_S27_EEEvvEEEEvNT_6ParamsE) ;  /* 0xffffff7802847950 */ /* 0x000fea0003c3ffff */
.L_x_191:
[----:B------:R-:W-:-:S00]  /*85f0*/  BRA `(.L_x_191) ;  /* 0xfffffffc00fc7947 */ /* 0x000fc0000383ffff */
[----:B------:R-:W-:-:S00]  /*8600*/  NOP ;  /* 0x0000000000007918 */ /* 0x000fc00000000000 */
[----:B------:R-:W-:-:S00]  /*8610*/  NOP ;  /* 0x0000000000007918 */ /* 0x000fc00000000000 */
[----:B------:R-:W-:-:S00]  /*8620*/  NOP ;  /* 0x0000000000007918 */ /* 0x000fc00000000000 */
[----:B------:R-:W-:-:S00]  /*8630*/  NOP ;  /* 0x0000000000007918 */ /* 0x000fc00000000000 */
[----:B------:R-:W-:-:S00]  /*8640*/  NOP ;  /* 0x0000000000007918 */ /* 0x000fc00000000000 */
[----:B------:R-:W-:-:S00]  /*8650*/  NOP ;  /* 0x0000000000007918 */ /* 0x000fc00000000000 */
[----:B------:R-:W-:-:S00]  /*8660*/  NOP ;  /* 0x0000000000007918 */ /* 0x000fc00000000000 */
[----:B------:R-:W-:-:S00]  /*8670*/  NOP ;  /* 0x0000000000007918 */ /* 0x000fc00000000000 */
.L_x_192:


//--------------------- .nv.global.init           --------------------------
	.section	.nv.global.init,"aw",@progbits
.nv.global.init:
	.type		$str$27,@object
	.size		$str$27,($str$28 - $str$27)
$str$27:
        /*0000*/ 	.byte	0x28, 0x61, 0x64, 0x64, 0x72, 0x65, 0x73, 0x73, 0x20, 0x26, 0x20, 0x6d, 0x61, 0x73, 0x6b, 0x29
        /*0010*/ 	.byte	0x20, 0x3d, 0x3d, 0x20, 0x30, 0x00
	.type		$str$28,@object
	.size		$str$28,($str$26 - $str$28)
$str$28:
        /*0016*/ 	.byte	0x2f, 0x74, 0x6d, 0x70, 0x2f, 0x63, 0x75, 0x74, 0x6c, 0x61, 0x73, 0x73, 0x5f, 0x73, 0x77, 0x65
        /*0026*/ 	.byte	0x65, 0x70, 0x5f, 0x73, 0x72, 0x63, 0x2f, 0x69, 0x6e, 0x63, 0x6c, 0x75, 0x64, 0x65, 0x2f, 0x63
        /*0036*/ 	.byte	0x75, 0x74, 0x65, 0x2f, 0x70, 0x6f, 0x69, 0x6e, 0x74, 0x65, 0x72, 0x5f, 0x66, 0x6c, 0x61, 0x67
        /*0046*/ 	.byte	0x67, 0x65, 0x64, 0x2e, 0x68, 0x70, 0x70, 0x00
	.type		$str$26,@object
	.size		$str$26,($str$25 - $str$26)
$str$26:
        /*004e*/ 	.byte	0x2f, 0x74, 0x6d, 0x70, 0x2f, 0x63, 0x75, 0x74, 0x6c, 0x61, 0x73, 0x73, 0x5f, 0x73, 0x77, 0x65
        /*005e*/ 	.byte	0x65, 0x70, 0x5f, 0x73, 0x72, 0x63, 0x2f, 0x69, 0x6e, 0x63, 0x6c, 0x75, 0x64, 0x65, 0x2f, 0x63
        /*006e*/ 	.byte	0x75, 0x74, 0x65, 0x2f, 0x61, 0x74, 0x6f, 0x6d, 0x2f, 0x63, 0x6f, 0x70, 0x79, 0x5f, 0x74, 0x72
        /*007e*/ 	.byte	0x61, 0x69, 0x74, 0x73, 0x5f, 0x73, 0x6d, 0x31, 0x30, 0x30, 0x2e, 0x68, 0x70, 0x70, 0x00
	.type		$str$25,@object
	.size		$str$25,(__unnamed_1 - $str$25)
$str$25:
        /*008d*/ 	.byte	0x28, 0x28, 0x75, 0x69, 0x6e, 0x74, 0x33, 0x32, 0x5f, 0x74, 0x28, 0x74, 0x68, 0x72, 0x65, 0x61
        /*009d*/ 	.byte	0x64, 0x49, 0x64, 0x78, 0x2e, 0x78, 0x29, 0x20, 0x2f, 0x20, 0x33, 0x32, 0x29, 0x20, 0x25, 0x20
        /*00ad*/ 	.byte	0x34, 0x29, 0x20, 0x3d, 0x3d, 0x20, 0x28, 0x28, 0x28, 0x74, 0x6d, 0x65, 0x6d, 0x5f, 0x61, 0x64
        /*00bd*/ 	.byte	0x64, 0x72, 0x20, 0x3e, 0x3e, 0x20, 0x31, 0x36, 0x29, 0x20, 0x2f, 0x20, 0x33, 0x32, 0x29, 0x20
        /*00cd*/ 	.byte	0x25, 0x20, 0x34, 0x29, 0x00
	.type		__unnamed_1,@object
	.size		__unnamed_1,(__unnamed_2 - __unnamed_1)
__unnamed_1:
        /*00d2*/ 	.byte	0x61, 0x75, 0x74, 0x6f, 0x20, 0x63, 0x75, 0x74, 0x65, 0x3a, 0x3a, 0x61, 0x73, 0x5f, 0x70, 0x6f
        /* <DEDUP_REMOVED lines=24> */
        /*0262*/ 	.byte	0x3c, 0x34, 0x30, 0x39, 0x36, 0x3e, 0x3e, 0x3e, 0x3e, 0x5d, 0x00
	.type		__unnamed_2,@object
	.size		__unnamed_2,(.L_2 - __unnamed_2)
__unnamed_2:
        /* <DEDUP_REMOVED lines=40> */
        /*04ed*/ 	.byte	0x74, 0x65, 0x3a, 0x3a, 0x43, 0x3c, 0x30, 0x3e, 0x3e, 0x3e, 0x3e, 0x5d, 0x00
.L_2:


//--------------------- .nv.shared._ZN7cutlass13device_kernelINS_4gemm6kernel13GemmUniversalIN4cute5tupleIJiiiiEEENS1_10collective13CollectiveMmaINS1_35MainloopSm100TmaUmmaWarpSpecializedILi18ELi2ELi4ENS5_IJNS4_1CILi4EEENSA_ILi2EEENSA_ILi1EEEEEEEENS5_IJNSA_ILi128EEENSA_ILi64EEESG_EEENS_12float_e4m3_tENS5_IJlSD_lEEESJ_SK_NS4_8TiledMMAINS4_8MMA_AtomIJNS4_10MMA_TraitsINS4_25SM100_MMA_F8F6F4_2x1SM_SSEJSJ_SJ_fSG_SH_NS4_17integral_constantINS4_4UMMA5MajorELSR_0EEESS_NSP_INSQ_7ScaleInELST_0EEESU_EEEEEENS4_6LayoutINS5_IJSD_SD_SD_EEENS5_IJNSA_ILi0EEESZ_SZ_EEEEENS5_IJNS4_10UnderscoreES12_S12_EEEEENS4_28SM100_TMA_2SM_LOAD_MULTICASTENS4_14ComposedLayoutINS4_7SwizzleILi3ELi4ELi3EEENS4_18smem_ptr_flag_bitsILi8EEENSX_INS5_IJNSA_ILi8EEESG_EEENS5_IJSG_SD_EEEEEEEvNS4_8identityES15_S1F_vS1G_EENS_8epilogue10collective18CollectiveEpilogueINS1I_23Sm100TmaWarpSpecializedILi1ELi1ELi32ELb0ELb0EEEJNS5_IJSH_SH_SG_EEENS5_IJNSX_ISH_SD_EES1O_EEESJ_SK_SJ_SK_NS1I_6fusion15FusionCallbacksIS1M_NS1Q_17LinearCombinationISJ_fSJ_fLNS_15FloatRoundStyleE2EEES1N_S1P_JEEENS4_5SM1004TMEM4LOAD26SM100_TMEM_LOAD_32dp32b32xENS4_13SM90_TMA_LOADENS16_INS17_ILi2ELi4ELi3EEES1A_NSX_INS5_IJS1B_SH_EEENS5_IJSH_SD_EEEEEEENS4_39AutoVectorizingCopyWithAssumedAlignmentILi128EEENS4_14SM90_TMA_STOREES25_S27_S27_EEEvvEEEEvNT_6ParamsE --------------------------
	.section	.nv.shared._ZN7cutlass13device_kernelINS_4gemm6kernel13GemmUniversalIN4cute5tupleIJiiiiEEENS1_10collective13CollectiveMmaINS1_35MainloopSm100TmaUmmaWarpSpecializedILi18ELi2ELi4ENS5_IJNS4_1CILi4EEENSA_ILi2EEENSA_ILi1EEEEEEEENS5_IJNSA_ILi128EEENSA_ILi64EEESG_EEENS_12float_e4m3_tENS5_IJlSD_lEEESJ_SK_NS4_8TiledMMAINS4_8MMA_AtomIJNS4_10MMA_TraitsINS4_25SM100_MMA_F8F6F4_2x1SM_SSEJSJ_SJ_fSG_SH_NS4_17integral_constantINS4_4UMMA5MajorELSR_0EEESS_NSP_INSQ_7ScaleInELST_0EEESU_EEEEEENS4_6LayoutINS5_IJSD_SD_SD_EEENS5_IJNSA_ILi0EEESZ_SZ_EEEEENS5_IJNS4_10UnderscoreES12_S12_EEEEENS4_28SM100_TMA_2SM_LOAD_MULTICASTENS4_14ComposedLayoutINS4_7SwizzleILi3ELi4ELi3EEENS4_18smem_ptr_flag_bitsILi8EEENSX_INS5_IJNSA_ILi8EEESG_EEENS5_IJSG_SD_EEEEEEEvNS4_8identityES15_S1F_vS1G_EENS_8epilogue10collective18CollectiveEpilogueINS1I_23Sm100TmaWarpSpecializedILi1ELi1ELi32ELb0ELb0EEEJNS5_IJSH_SH_SG_EEENS5_IJNSX_ISH_SD_EES1O_EEESJ_SK_SJ_SK_NS1I_6fusion15FusionCallbacksIS1M_NS1Q_17LinearCombinationISJ_fSJ_fLNS_15FloatRoundStyleE2EEES1N_S1P_JEEENS4_5SM1004TMEM4LOAD26SM100_TMEM_LOAD_32dp32b32xENS4_13SM90_TMA_LOADENS16_INS17_ILi2ELi4ELi3EEES1A_NSX_INS5_IJS1B_SH_EEENS5_IJSH_SD_EEEEEEENS4_39AutoVectorizingCopyWithAssumedAlignmentILi128EEENS4_14SM90_TMA_STOREES25_S27_S27_EEEvvEEEEvNT_6ParamsE,"aw",@nobits
	.sectionflags	@""
	.align	16
	.zero		1024


//--------------------- .nv.shared.reserved.0     --------------------------
	.section	.nv.shared.reserved.0,"aw",@nobits
	.weak		__nv_reservedSMEM_offset_0_alias
	.size		__nv_reservedSMEM_offset_0_alias, 0, 64
	.other		__nv_reservedSMEM_offset_0_alias,@"STO_CUDA_RESERVED_SHARED STV_DEFAULT"
__nv_reservedSMEM_offset_0_alias:
	.zero		0
.nv.shared.reserved.0:
	.zero		64
	.weak		__nv_reservedSMEM_tcgen05_partition
	.type		__nv_reservedSMEM_tcgen05_partition,@object
	.size		__nv_reservedSMEM_tcgen05_partition,(.L_0 - __nv_reservedSMEM_tcgen05_partition)
__nv_reservedSMEM_tcgen05_partition:
	.zero		32
.L_0:


//--------------------- .nv.global                --------------------------
	.section	.nv.global,"aw",@nobits
.nv.global:
	.type		_ZN40_INTERNAL_330186af_4_k_cu_d3f6aeb2_187474cute1_E,@object
	.size		_ZN40_INTERNAL_330186af_4_k_cu_d3f6aeb2_187474cute1_E,(_ZN40_INTERNAL_330186af_4_k_cu_d3f6aeb2_187474cuda3std3__45__cpo6cbeginE - _ZN40_INTERNAL_330186af_4_k_cu_d3f6aeb2_187474cute1_E)
_ZN40_INTERNAL_330186af_4_k_cu_d3f6aeb2_187474cute1_E:
	.zero		1
	.type		_ZN40_INTERNAL_330186af_4_k_cu_d3f6aeb2_187474cuda3std3__45__cpo6cbeginE,@object
	.size		_ZN40_INTERNAL_330186af_4_k_cu_d3f6aeb2_187474cuda3std3__45__cpo6cbeginE,(_ZN40_INTERNAL_330186af_4_k_cu_d3f6aeb2_187474cuda3std3__48in_placeE - _ZN40_INTERNAL_330186af_4_k_cu_d3f6aeb2_187474cuda3std3__45__cpo6cbeginE)
_ZN40_INTERNAL_330186af_4_k_cu_d3f6aeb2_187474cuda3std3__45__cpo6cbeginE:
	.zero		1
	.type		_ZN40_INTERNAL_330186af_4_k_cu_d3f6aeb2_187474cuda3std3__48in_placeE,@object
	.size		_ZN40_INTERNAL_330186af_4_k_cu_d3f6aeb2_187474cuda3std3__48in_placeE,(_ZN40_INTERNAL_330186af_4_k_cu_d3f6aeb2_187474cuda3std6ranges3__45__cpo9iter_moveE - _ZN40_INTERNAL_330186af_4_k_cu_d3f6aeb2_187474cuda3std3__48in_placeE)
_ZN40_INTERNAL_330186af_4_k_cu_d3f6aeb2_187474cuda3std3__48in_placeE:
	.zero		1
	.type		_ZN40_INTERNAL_330186af_4_k_cu_d3f6aeb2_187474cuda3std6ranges3__45__cpo9iter_moveE,@object
	.size		_ZN40_INTERNAL_330186af_4_k_cu_d3f6aeb2_187474cuda3std6ranges3__45__cpo9iter_moveE,(_ZN40_INTERNAL_330186af_4_k_cu_d3f6aeb2_187474cuda3std3__45__cpo5beginE - _ZN40_INTERNAL_330186af_4_k_cu_d3f6aeb2_187474cuda3std6ranges3__45__cpo9iter_moveE)
_ZN40_INTERNAL_330186af_4_k_cu_d3f6aeb2_187474cuda3std6ranges3__45__cpo9iter_moveE:
	.zero		1
	.type		_ZN40_INTERNAL_330186af_4_k_cu_d3f6aeb2_187474cuda3std3__45__cpo5beginE,@object
	.size		_ZN40_INTERNAL_330186af_4_k_cu_d3f6aeb2_187474cuda3std3__45__cpo5beginE,(_ZN40_INTERNAL_330186af_4_k_cu_d3f6aeb2_187474cuda3std3__442_GLOBAL__N__330186af_4_k_cu_d3f6aeb2_187476ignoreE - _ZN40_INTERNAL_330186af_4_k_cu_d3f6aeb2_187474cuda3std3__45__cpo5beginE)
_ZN40_INTERNAL_330186af_4_k_cu_d3f6aeb2_187474cuda3std3__45__cpo5beginE:
	.zero		1
	.type		_ZN40_INTERNAL_330186af_4_k_cu_d3f6aeb2_187474cuda3std3__442_GLOBAL__N__330186af_4_k_cu_d3f6aeb2_187476ignoreE,@object
	.size		_ZN40_INTERNAL_330186af_4_k_cu_d3f6aeb2_187474cuda3std3__442_GLOBAL__N__330186af_4_k_cu_d3f6aeb2_187476ignoreE,(_ZN40_INTERNAL_330186af_4_k_cu_d3f6aeb2_187474cute7productE - _ZN40_INTERNAL_330186af_4_k_cu_d3f6aeb2_187474cuda3std3__442_GLOBAL__N__330186af_4_k_cu_d3f6aeb2_187476ignoreE)
_ZN40_INTERNAL_330186af_4_k_cu_d3f6aeb2_187474cuda3std3__442_GLOBAL__N__330186af_4_k_cu_d3f6aeb2_187476ignoreE:
	.zero		1
	.type		_ZN40_INTERNAL_330186af_4_k_cu_d3f6aeb2_187474cute7productE,@object
	.size		_ZN40_INTERNAL_330186af_4_k_cu_d3f6aeb2_187474cute7productE,(_ZN40_INTERNAL_330186af_4_k_cu_d3f6aeb2_187474cuda3std3__45__cpo3endE - _ZN40_INTERNAL_330186af_4_k_cu_d3f6aeb2_187474cute7productE)
_ZN40_INTERNAL_330186af_4_k_cu_d3f6aeb2_187474cute7productE:
	.zero		1
	.type		_ZN40_INTERNAL_330186af_4_k_cu_d3f6aeb2_187474cuda3std3__45__cpo3endE,@object
	.size		_ZN40_INTERNAL_330186af_4_k_cu_d3f6aeb2_187474cuda3std3__45__cpo3endE,(_ZN40_INTERNAL_330186af_4_k_cu_d3f6aeb2_187474cuda3std3__419piecewise_constructE - _ZN40_INTERNAL_330186af_4_k_cu_d3f6aeb2_187474cuda3std3__45__cpo3endE)
_ZN40_INTERNAL_330186af_4_k_cu_d3f6aeb2_187474cuda3std3__45__cpo3endE:
	.zero		1
	.type		_ZN40_INTERNAL_330186af_4_k_cu_d3f6aeb2_187474cuda3std3__419piecewise_constructE,@object
	.size		_ZN40_INTERNAL_330186af_4_k_cu_d3f6aeb2_187474cuda3std3__419piecewise_constructE,(_ZN40_INTERNAL_330186af_4_k_cu_d3f6aeb2_187474cuda3std3__45__cpo4cendE - _ZN40_INTERNAL_330186af_4_k_cu_d3f6aeb2_187474cuda3std3__419piecewise_constructE)
_ZN40_INTERNAL_330186af_4_k_cu_d3f6aeb2_187474cuda3std3__419piecewise_constructE:
	.zero		1
	.type		_ZN40_INTERNAL_330186af_4_k_cu_d3f6aeb2_187474cuda3std3__45__cpo4cendE,@object
	.size		_ZN40_INTERNAL_330186af_4_k_cu_d3f6aeb2_187474cuda3std3__45__cpo4cendE,(_ZN40_INTERNAL_330186af_4_k_cu_d3f6aeb2_187474cuda3std6ranges3__45__cpo4swapE - _ZN40_INTERNAL_330186af_4_k_cu_d3f6aeb2_187474cuda3std3__45__cpo4cendE)
_ZN40_INTERNAL_330186af_4_k_cu_d3f6aeb2_187474cuda3std3__45__cpo4cendE:
	.zero		1
	.type		_ZN40_INTERNAL_330186af_4_k_cu_d3f6aeb2_187474cuda3std6ranges3__45__cpo4swapE,@object
	.size		_ZN40_INTERNAL_330186af_4_k_cu_d3f6aeb2_187474cuda3std6ranges3__45__cpo4swapE,(.L_10 - _ZN40_INTERNAL_330186af_4_k_cu_d3f6aeb2_187474cuda3std6ranges3__45__cpo4swapE)
_ZN40_INTERNAL_330186af_4_k_cu_d3f6aeb2_187474cuda3std6ranges3__45__cpo4swapE:
	.zero		1
.L_10:


//--------------------- .nv.constant0._ZN7cutlass13device_kernelINS_4gemm6kernel13GemmUniversalIN4cute5tupleIJiiiiEEENS1_10collective13CollectiveMmaINS1_35MainloopSm100TmaUmmaWarpSpecializedILi18ELi2ELi4ENS5_IJNS4_1CILi4EEENSA_ILi2EEENSA_ILi1EEEEEEEENS5_IJNSA_ILi128EEENSA_ILi64EEESG_EEENS_12float_e4m3_tENS5_IJlSD_lEEESJ_SK_NS4_8TiledMMAINS4_8MMA_AtomIJNS4_10MMA_TraitsINS4_25SM100_MMA_F8F6F4_2x1SM_SSEJSJ_SJ_fSG_SH_NS4_17integral_constantINS4_4UMMA5MajorELSR_0EEESS_NSP_INSQ_7ScaleInELST_0EEESU_EEEEEENS4_6LayoutINS5_IJSD_SD_SD_EEENS5_IJNSA_ILi0EEESZ_SZ_EEEEENS5_IJNS4_10UnderscoreES12_S12_EEEEENS4_28SM100_TMA_2SM_LOAD_MULTICASTENS4_14ComposedLayoutINS4_7SwizzleILi3ELi4ELi3EEENS4_18smem_ptr_flag_bitsILi8EEENSX_INS5_IJNSA_ILi8EEESG_EEENS5_IJSG_SD_EEEEEEEvNS4_8identityES15_S1F_vS1G_EENS_8epilogue10collective18CollectiveEpilogueINS1I_23Sm100TmaWarpSpecializedILi1ELi1ELi32ELb0ELb0EEEJNS5_IJSH_SH_SG_EEENS5_IJNSX_ISH_SD_EES1O_EEESJ_SK_SJ_SK_NS1I_6fusion15FusionCallbacksIS1M_NS1Q_17LinearCombinationISJ_fSJ_fLNS_15FloatRoundStyleE2EEES1N_S1P_JEEENS4_5SM1004TMEM4LOAD26SM100_TMEM_LOAD_32dp32b32xENS4_13SM90_TMA_LOADENS16_INS17_ILi2ELi4ELi3EEES1A_NSX_INS5_IJS1B_SH_EEENS5_IJSH_SD_EEEEEEENS4_39AutoVectorizingCopyWithAssumedAlignmentILi128EEENS4_14SM90_TMA_STOREES25_S27_S27_EEEvvEEEEvNT_6ParamsE --------------------------
	.section	.nv.constant0._ZN7cutlass13device_kernelINS_4gemm6kernel13GemmUniversalIN4cute5tupleIJiiiiEEENS1_10collective13CollectiveMmaINS1_35MainloopSm100TmaUmmaWarpSpecializedILi18ELi2ELi4ENS5_IJNS4_1CILi4EEENSA_ILi2EEENSA_ILi1EEEEEEEENS5_IJNSA_ILi128EEENSA_ILi64EEESG_EEENS_12float_e4m3_tENS5_IJlSD_lEEESJ_SK_NS4_8TiledMMAINS4_8MMA_AtomIJNS4_10MMA_TraitsINS4_25SM100_MMA_F8F6F4_2x1SM_SSEJSJ_SJ_fSG_SH_NS4_17integral_constantINS4_4UMMA5MajorELSR_0EEESS_NSP_INSQ_7ScaleInELST_0EEESU_EEEEEENS4_6LayoutINS5_IJSD_SD_SD_EEENS5_IJNSA_ILi0EEESZ_SZ_EEEEENS5_IJNS4_10UnderscoreES12_S12_EEEEENS4_28SM100_TMA_2SM_LOAD_MULTICASTENS4_14ComposedLayoutINS4_7SwizzleILi3ELi4ELi3EEENS4_18smem_ptr_flag_bitsILi8EEENSX_INS5_IJNSA_ILi8EEESG_EEENS5_IJSG_SD_EEEEEEEvNS4_8identityES15_S1F_vS1G_EENS_8epilogue10collective18CollectiveEpilogueINS1I_23Sm100TmaWarpSpecializedILi1ELi1ELi32ELb0ELb0EEEJNS5_IJSH_SH_SG_EEENS5_IJNSX_ISH_SD_EES1O_EEESJ_SK_SJ_SK_NS1I_6fusion15FusionCallbacksIS1M_NS1Q_17LinearCombinationISJ_fSJ_fLNS_15FloatRoundStyleE2EEES1N_S1P_JEEENS4_5SM1004TMEM4LOAD26SM100_TMEM_LOAD_32dp32b32xENS4_13SM90_TMA_LOADENS16_INS17_ILi2ELi4ELi3EEES1A_NSX_INS5_IJS1B_SH_EEENS5_IJSH_SD_EEEEEEENS4_39AutoVectorizingCopyWithAssumedAlignmentILi128EEENS4_14SM90_TMA_STOREES25_S27_S27_EEEvvEEEEvNT_6ParamsE,"a",@progbits
	.sectionflags	@""
	.align	4
.nv.constant0._ZN7cutlass13device_kernelINS_4gemm6kernel13GemmUniversalIN4cute5tupleIJiiiiEEENS1_10collective13CollectiveMmaINS1_35MainloopSm100TmaUmmaWarpSpecializedILi18ELi2ELi4ENS5_IJNS4_1CILi4EEENSA_ILi2EEENSA_ILi1EEEEEEEENS5_IJNSA_ILi128EEENSA_ILi64EEESG_EEENS_12float_e4m3_tENS5_IJlSD_lEEESJ_SK_NS4_8TiledMMAINS4_8MMA_AtomIJNS4_10MMA_TraitsINS4_25SM100_MMA_F8F6F4_2x1SM_SSEJSJ_SJ_fSG_SH_NS4_17integral_constantINS4_4UMMA5MajorELSR_0EEESS_NSP_INSQ_7ScaleInELST_0EEESU_EEEEEENS4_6LayoutINS5_IJSD_SD_SD_EEENS5_IJNSA_ILi0EEESZ_SZ_EEEEENS5_IJNS4_10UnderscoreES12_S12_EEEEENS4_28SM100_TMA_2SM_LOAD_MULTICASTENS4_14ComposedLayoutINS4_7SwizzleILi3ELi4ELi3EEENS4_18smem_ptr_flag_bitsILi8EEENSX_INS5_IJNSA_ILi8EEESG_EEENS5_IJSG_SD_EEEEEEEvNS4_8identityES15_S1F_vS1G_EENS_8epilogue10collective18CollectiveEpilogueINS1I_23Sm100TmaWarpSpecializedILi1ELi1ELi32ELb0ELb0EEEJNS5_IJSH_SH_SG_EEENS5_IJNSX_ISH_SD_EES1O_EEESJ_SK_SJ_SK_NS1I_6fusion15FusionCallbacksIS1M_NS1Q_17LinearCombinationISJ_fSJ_fLNS_15FloatRoundStyleE2EEES1N_S1P_JEEENS4_5SM1004TMEM4LOAD26SM100_TMEM_LOAD_32dp32b32xENS4_13SM90_TMA_LOADENS16_INS17_ILi2ELi4ELi3EEES1A_NSX_INS5_IJS1B_SH_EEENS5_IJSH_SD_EEEEEEENS4_39AutoVectorizingCopyWithAssumedAlignmentILi128EEENS4_14SM90_TMA_STOREES25_S27_S27_EEEvvEEEEvNT_6ParamsE:
	.zero		2944


//--------------------- SYMBOLS --------------------------

	.type		.nv.reservedSmem.offset0,@object
	.size		.nv.reservedSmem.offset0,0x4
	.type		.nv.reservedSmem.cap,@object
	.size		.nv.reservedSmem.cap,0x4
	.type		__assertfail,@function
